	.target	sm_100

	.elftype	@"ET_EXEC"


//--------------------- .note.nv.tkinfo           --------------------------
	.section	.note.nv.tkinfo,"",@"SHT_NOTE"
	.sectionflags	@"SHF_NOTE_NV_TKINFO"
	.tkinfo
        /*0018*/ 	.word	0x00000081
        /*0030*/ 	.string	""
        /*0030*/ 	.string	"ptxas"
        /*0030*/ 	.string	"Cuda compilation tools, release 12.9, V12.9.86"
        /*0030*/ 	.string	"Build cuda_12.9.r12.9/compiler.36037853_0"
        /*0030*/ 	.string	"-regUsageLevel 10 -arch sm_100f -m 64 "



//--------------------- .note.nv.cuver            --------------------------
	.section	.note.nv.cuver,"",@"SHT_NOTE"
	.sectionflags	@"SHF_NOTE_NV_CUVER"
        /*0018*/ 	.short	0x0001
        /*001a*/ 	.short	0x0064
        /*001c*/ 	.short	0x0001
        /*001e*/ 	.short	0x0000
        /*0020*/ 	.short	0x0001
        /*0022*/ 	.short	0x0000


//--------------------- .nv.info                  --------------------------
	.section	.nv.info,"",@"SHT_CUDA_INFO"
	.align	4


	//----- nvinfo : EIATTR_REGCOUNT
	.align		4
        /*0000*/ 	.byte	0x04, 0x2f
        /*0002*/ 	.short	(.L_15 - .L_14)
	.align		4
.L_14:
        /*0004*/ 	.word	index@(_ZN9deep_gemm24sm100_fp8_gemm_1d1d_implILN4cute4UMMA5MajorE0ELS3_0ELj0ELj7168ELj2048ELj128ELj224ELj128ELj64ELj128ELj128ELj64ELj4ELj128ELj128ELj1ELb0ELj139ELNS_8GemmTypeE1ELb0EN7cutlass10bfloat16_tENS_16EpilogueIdentityEEEvPijjj14CUtensorMap_stS9_S9_S9_S9_)
        /*0008*/ 	.word	0x00000036


	//----- nvinfo : EIATTR_FRAME_SIZE
	.align		4
.L_15:
        /*000c*/ 	.byte	0x04, 0x11
        /*000e*/ 	.short	(.L_17 - .L_16)
	.align		4
.L_16:
        /*0010*/ 	.word	index@($__internal_3_$__cuda_sm20_div_u16)
        /*0014*/ 	.word	0x00000000


	//----- nvinfo : EIATTR_FRAME_SIZE
	.align		4
.L_17:
        /*0018*/ 	.byte	0x04, 0x11
        /*001a*/ 	.short	(.L_19 - .L_18)
	.align		4
.L_18:
        /*001c*/ 	.word	index@($__internal_2_$__cuda_sm10x_tcgen05_guardrail_trap_unallocated_columns_being_dealloced)
        /*0020*/ 	.word	0x00000000


	//----- nvinfo : EIATTR_FRAME_SIZE
	.align		4
.L_19:
        /*0024*/ 	.byte	0x04, 0x11
        /*0026*/ 	.short	(.L_21 - .L_20)
	.align		4
.L_20:
        /*0028*/ 	.word	index@($__internal_1_$__cuda_sm10x_tcgen05_guardrail_trap_phase_invalid_during_alloc)
        /*002c*/ 	.word	0x00000000


	//----- nvinfo : EIATTR_FRAME_SIZE
	.align		4
.L_21:
        /*0030*/ 	.byte	0x04, 0x11
        /*0032*/ 	.short	(.L_23 - .L_22)
	.align		4
.L_22:
        /*0034*/ 	.word	index@($__internal_0_$__cuda_sm10x_tcgen05_guardrail_trap_col_being_dealloced_not_returned_by_alloc)
        /*0038*/ 	.word	0x00000000


	//----- nvinfo : EIATTR_FRAME_SIZE
	.align		4
.L_23:
        /*003c*/ 	.byte	0x04, 0x11
        /*003e*/ 	.short	(.L_25 - .L_24)
	.align		4
.L_24:
        /*0040*/ 	.word	index@(_ZN9deep_gemm24sm100_fp8_gemm_1d1d_implILN4cute4UMMA5MajorE0ELS3_0ELj0ELj7168ELj2048ELj128ELj224ELj128ELj64ELj128ELj128ELj64ELj4ELj128ELj128ELj1ELb0ELj139ELNS_8GemmTypeE1ELb0EN7cutlass10bfloat16_tENS_16EpilogueIdentityEEEvPijjj14CUtensorMap_stS9_S9_S9_S9_)
        /*0044*/ 	.word	0x00000000


	//----- nvinfo : EIATTR_MIN_STACK_SIZE
	.align		4
.L_25:
        /*0048*/ 	.byte	0x04, 0x12
        /*004a*/ 	.short	(.L_27 - .L_26)
	.align		4
.L_26:
        /*004c*/ 	.word	index@(_ZN9deep_gemm24sm100_fp8_gemm_1d1d_implILN4cute4UMMA5MajorE0ELS3_0ELj0ELj7168ELj2048ELj128ELj224ELj128ELj64ELj128ELj128ELj64ELj4ELj128ELj128ELj1ELb0ELj139ELNS_8GemmTypeE1ELb0EN7cutlass10bfloat16_tENS_16EpilogueIdentityEEEvPijjj14CUtensorMap_stS9_S9_S9_S9_)
        /*0050*/ 	.word	0x00000000
.L_27:


//--------------------- .nv.info._ZN9deep_gemm24sm100_fp8_gemm_1d1d_implILN4cute4UMMA5MajorE0ELS3_0ELj0ELj7168ELj2048ELj128ELj224ELj128ELj64ELj128ELj128ELj64ELj4ELj128ELj128ELj1ELb0ELj139ELNS_8GemmTypeE1ELb0EN7cutlass10bfloat16_tENS_16EpilogueIdentityEEEvPijjj14CUtensorMap_stS9_S9_S9_S9_ --------------------------
	.section	.nv.info._ZN9deep_gemm24sm100_fp8_gemm_1d1d_implILN4cute4UMMA5MajorE0ELS3_0ELj0ELj7168ELj2048ELj128ELj224ELj128ELj64ELj128ELj128ELj64ELj4ELj128ELj128ELj1ELb0ELj139ELNS_8GemmTypeE1ELb0EN7cutlass10bfloat16_tENS_16EpilogueIdentityEEEvPijjj14CUtensorMap_stS9_S9_S9_S9_,"",@"SHT_CUDA_INFO"
	.sectionflags	@""
	.align	4


	//----- nvinfo : EIATTR_CUDA_API_VERSION
	.align		4
        /*0000*/ 	.byte	0x04, 0x37
        /*0002*/ 	.short	(.L_29 - .L_28)
.L_28:
        /*0004*/ 	.word	0x00000081


	//----- nvinfo : EIATTR_KPARAM_INFO
	.align		4
.L_29:
        /*0008*/ 	.byte	0x04, 0x17
        /*000a*/ 	.short	(.L_31 - .L_30)
.L_30:
        /*000c*/ 	.word	0x00000000
        /*0010*/ 	.short	0x0008
        /*0012*/ 	.short	0x0240
        /*0014*/ 	.byte	0x00, 0xf0, 0x01, 0x02


	//----- nvinfo : EIATTR_KPARAM_INFO
	.align		4
.L_31:
        /*0018*/ 	.byte	0x04, 0x17
        /*001a*/ 	.short	(.L_33 - .L_32)
.L_32:
        /*001c*/ 	.word	0x00000000
        /*0020*/ 	.short	0x0007
        /*0022*/ 	.short	0x01c0
        /*0024*/ 	.byte	0x00, 0xf0, 0x01, 0x02


	//----- nvinfo : EIATTR_KPARAM_INFO
	.align		4
.L_33:
        /*0028*/ 	.byte	0x04, 0x17
        /*002a*/ 	.short	(.L_35 - .L_34)
.L_34:
        /*002c*/ 	.word	0x00000000
        /*0030*/ 	.short	0x0006
        /*0032*/ 	.short	0x0140
        /*0034*/ 	.byte	0x00, 0xf0, 0x01, 0x02


	//----- nvinfo : EIATTR_KPARAM_INFO
	.align		4
.L_35:
        /*0038*/ 	.byte	0x04, 0x17
        /*003a*/ 	.short	(.L_37 - .L_36)
.L_36:
        /*003c*/ 	.word	0x00000000
        /*0040*/ 	.short	0x0005
        /*0042*/ 	.short	0x00c0
        /*0044*/ 	.byte	0x00, 0xf0, 0x01, 0x02


	//----- nvinfo : EIATTR_KPARAM_INFO
	.align		4
.L_37:
        /*0048*/ 	.byte	0x04, 0x17
        /*004a*/ 	.short	(.L_39 - .L_38)
.L_38:
        /*004c*/ 	.word	0x00000000
        /*0050*/ 	.short	0x0004
        /*0052*/ 	.short	0x0040
        /*0054*/ 	.byte	0x00, 0xf0, 0x01, 0x02


	//----- nvinfo : EIATTR_KPARAM_INFO
	.align		4
.L_39:
        /*0058*/ 	.byte	0x04, 0x17
        /*005a*/ 	.short	(.L_41 - .L_40)
.L_40:
        /*005c*/ 	.word	0x00000000
        /*0060*/ 	.short	0x0003
        /*0062*/ 	.short	0x0010
        /*0064*/ 	.byte	0x00, 0xf0, 0x11, 0x00


	//----- nvinfo : EIATTR_KPARAM_INFO
	.align		4
.L_41:
        /*0068*/ 	.byte	0x04, 0x17
        /*006a*/ 	.short	(.L_43 - .L_42)
.L_42:
        /*006c*/ 	.word	0x00000000
        /*0070*/ 	.short	0x0002
        /*0072*/ 	.short	0x000c
        /*0074*/ 	.byte	0x00, 0xf0, 0x11, 0x00


	//----- nvinfo : EIATTR_KPARAM_INFO
	.align		4
.L_43:
        /*0078*/ 	.byte	0x04, 0x17
        /*007a*/ 	.short	(.L_45 - .L_44)
.L_44:
        /*007c*/ 	.word	0x00000000
        /*0080*/ 	.short	0x0001
        /*0082*/ 	.short	0x0008
        /*0084*/ 	.byte	0x00, 0xf0, 0x11, 0x00


	//----- nvinfo : EIATTR_KPARAM_INFO
	.align		4
.L_45:
        /*0088*/ 	.byte	0x04, 0x17
        /*008a*/ 	.short	(.L_47 - .L_46)
.L_46:
        /*008c*/ 	.word	0x00000000
        /*0090*/ 	.short	0x0000
        /*0092*/ 	.short	0x0000
        /*0094*/ 	.byte	0x00, 0xf5, 0x21, 0x00


	//----- nvinfo : EIATTR_AT_ENTRY_FRAGMENTS
	.align		4
.L_47:
        /*0098*/ 	.byte	0x04, 0x4f
        /*009a*/ 	.short	(.L_49 - .L_48)


	//   ....[0]....
.L_48:
        /*009c*/ 	.word	0x00000004


	//----- nvinfo : EIATTR_RESERVED_SMEM_USED
	.align		4
.L_49:
        /*00a0*/ 	.byte	0x01, 0x41
	.zero		2


	//----- nvinfo : EIATTR_SPARSE_MMA_MASK
	.align		4
        /*00a4*/ 	.byte	0x03, 0x50
        /*00a6*/ 	.short	0x0000


	//----- nvinfo : EIATTR_TCGEN05_1CTA_USED
	.align		4
        /*00a8*/ 	.byte	0x01, 0x51
	.zero		2


	//----- nvinfo : EIATTR_MAXREG_COUNT
	.align		4
        /*00ac*/ 	.byte	0x03, 0x1b
        /*00ae*/ 	.short	0x00ff


	//----- nvinfo : EIATTR_NUM_BARRIERS
	.align		4
        /*00b0*/ 	.byte	0x02, 0x4c
        /*00b2*/ 	.byte	0x09
	.zero		1


	//----- nvinfo : EIATTR_INT_WARP_WIDE_INSTR_OFFSETS
	.align		4
        /*00b4*/ 	.byte	0x04, 0x31
        /*00b6*/ 	.short	(.L_51 - .L_50)


	//   ....[0]....
.L_50:
        /*00b8*/ 	.word	0x00005150


	//   ....[1]....
        /*00bc*/ 	.word	0x00005170


	//----- nvinfo : EIATTR_COOP_GROUP_MASK_REGIDS
	.align		4
.L_51:
        /*00c0*/ 	.byte	0x04, 0x29
        /*00c2*/ 	.short	(.L_53 - .L_52)


	//   ....[0]....
.L_52:
        /*00c4*/ 	.word	0xffffffff


	//   ....[1]....
        /*00c8*/ 	.word	0xffffffff


	//   ....[2]....
        /*00cc*/ 	.word	0xffffffff


	//   ....[3]....
        /*00d0*/ 	.word	0xffffffff


	//   ....[4]....
        /*00d4*/ 	.word	0xffffffff


	//   ....[5]....
        /*00d8*/ 	.word	0xffffffff


	//   ....[6]....
        /*00dc*/ 	.word	0xffffffff


	//   ....[7]....
        /*00e0*/ 	.word	0xffffffff


	//   ....[8]....
        /*00e4*/ 	.word	0xffffffff


	//   ....[9]....
        /*00e8*/ 	.word	0xffffffff


	//   ....[10]....
        /*00ec*/ 	.word	0xffffffff


	//   ....[11]....
        /*00f0*/ 	.word	0xffffffff


	//   ....[12]....
        /*00f4*/ 	.word	0xffffffff


	//   ....[13]....
        /*00f8*/ 	.word	0xffffffff


	//----- nvinfo : EIATTR_COOP_GROUP_INSTR_OFFSETS
	.align		4
.L_53:
        /*00fc*/ 	.byte	0x04, 0x28
        /*00fe*/ 	.short	(.L_55 - .L_54)


	//   ....[0]....
.L_54:
        /*0100*/ 	.word	0x00000030


	//   ....[1]....
        /*0104*/ 	.word	0x00000470


	//   ....[2]....
        /*0108*/ 	.word	0x00000730


	//   ....[3]....
        /*010c*/ 	.word	0x00000b70


	//   ....[4]....
        /*0110*/ 	.word	0x00000c20


	//   ....[5]....
        /*0114*/ 	.word	0x00000cd0


	//   ....[6]....
        /*0118*/ 	.word	0x000012f0


	//   ....[7]....
        /*011c*/ 	.word	0x00001310


	//   ....[8]....
        /*0120*/ 	.word	0x00001330


	//   ....[9]....
        /*0124*/ 	.word	0x00001580


	//   ....[10]....
        /*0128*/ 	.word	0x000015b0


	//   ....[11]....
        /*012c*/ 	.word	0x000015d0


	//   ....[12]....
        /*0130*/ 	.word	0x00005070


	//   ....[13]....
        /*0134*/ 	.word	0x00005230


	//----- nvinfo : EIATTR_VRC_CTA_INIT_COUNT
	.align		4
.L_55:
        /*0138*/ 	.byte	0x02, 0x4a
        /*013a*/ 	.byte	0x80
	.zero		1


	//----- nvinfo : EIATTR_MBARRIER_INSTR_OFFSETS
	.align		4
        /*013c*/ 	.byte	0x04, 0x39
        /*013e*/ 	.short	(.L_57 - .L_56)


	//   ....[0]....
.L_56:
        /*0140*/ 	.word	0x00000330
        /*0144*/ 	.word	0x000000ff
        /*0148*/ 	.word	0x00031800
        /*014c*/ 	.short	0x0100
        /*014e*/ 	.byte	0x05
	.zero		1


	//   ....[1]....
        /*0150*/ 	.word	0x00000340
        /*0154*/ 	.word	0x000000ff
        /*0158*/ 	.word	0x00031820
        /*015c*/ 	.short	0x0100
        /*015e*/ 	.byte	0x05
	.zero		1


	//   ....[2]....
        /*0160*/ 	.word	0x00000350
        /*0164*/ 	.word	0x000000ff
        /*0168*/ 	.word	0x00031840
        /*016c*/ 	.short	0x0100
        /*016e*/ 	.byte	0x05
	.zero		1


	//   ....[3]....
        /*0170*/ 	.word	0x00000360
        /*0174*/ 	.word	0x000000ff
        /*0178*/ 	.word	0x00031808
        /*017c*/ 	.short	0x0100
        /*017e*/ 	.byte	0x05
	.zero		1


	//   ....[4]....
        /*0180*/ 	.word	0x00000370
        /*0184*/ 	.word	0x000000ff
        /*0188*/ 	.word	0x00031828
        /*018c*/ 	.short	0x0100
        /*018e*/ 	.byte	0x05
	.zero		1


	//   ....[5]....
        /*0190*/ 	.word	0x00000380
        /*0194*/ 	.word	0x000000ff
        /*0198*/ 	.word	0x00031848
        /*019c*/ 	.short	0x0100
        /*019e*/ 	.byte	0x05
	.zero		1


	//   ....[6]....
        /*01a0*/ 	.word	0x00000390
        /*01a4*/ 	.word	0x000000ff
        /*01a8*/ 	.word	0x00031810
        /*01ac*/ 	.short	0x0100
        /*01ae*/ 	.byte	0x05
	.zero		1


	//   ....[7]....
        /*01b0*/ 	.word	0x000003a0
        /*01b4*/ 	.word	0x000000ff
        /*01b8*/ 	.word	0x00031830
        /*01bc*/ 	.short	0x0100
        /*01be*/ 	.byte	0x05
	.zero		1


	//   ....[8]....
        /*01c0*/ 	.word	0x000003b0
        /*01c4*/ 	.word	0x000000ff
        /*01c8*/ 	.word	0x00031850
        /*01cc*/ 	.short	0x0100
        /*01ce*/ 	.byte	0x05
	.zero		1


	//   ....[9]....
        /*01d0*/ 	.word	0x000003c0
        /*01d4*/ 	.word	0x000000ff
        /*01d8*/ 	.word	0x00031818
        /*01dc*/ 	.short	0x0100
        /*01de*/ 	.byte	0x05
	.zero		1


	//   ....[10]....
        /*01e0*/ 	.word	0x000003d0
        /*01e4*/ 	.word	0x000000ff
        /*01e8*/ 	.word	0x00031838
        /*01ec*/ 	.short	0x0100
        /*01ee*/ 	.byte	0x05
	.zero		1


	//   ....[11]....
        /*01f0*/ 	.word	0x000003e0
        /*01f4*/ 	.word	0x000000ff
        /*01f8*/ 	.word	0x00031858
        /*01fc*/ 	.short	0x0100
        /*01fe*/ 	.byte	0x05
	.zero		1


	//   ....[12]....
        /*0200*/ 	.word	0x000003f0
        /*0204*/ 	.word	0x000000ff
        /*0208*/ 	.word	0x00031860
        /*020c*/ 	.short	0x0100
        /*020e*/ 	.byte	0x05
	.zero		1


	//   ....[13]....
        /*0210*/ 	.word	0x00000400
        /*0214*/ 	.word	0x000000ff
        /*0218*/ 	.word	0x00031870
        /*021c*/ 	.short	0x0100
        /*021e*/ 	.byte	0x05
	.zero		1


	//   ....[14]....
        /*0220*/ 	.word	0x00000410
        /*0224*/ 	.word	0x000000ff
        /*0228*/ 	.word	0x00031868
        /*022c*/ 	.short	0x0100
        /*022e*/ 	.byte	0x05
	.zero		1


	//   ....[15]....
        /*0230*/ 	.word	0x00000420
        /*0234*/ 	.word	0x000000ff
        /*0238*/ 	.word	0x00031878
        /*023c*/ 	.short	0x0100
        /*023e*/ 	.byte	0x05
	.zero		1


	//   ....[16]....
        /*0240*/ 	.word	0x00000a20
        /*0244*/ 	.word	0x00000002
        /*0248*/ 	.word	0x00031800
        /*024c*/ 	.short	0x010a
        /*024e*/ 	.byte	0xff
	.zero		1


	//   ....[17]....
        /*0250*/ 	.word	0x00000db0
        /*0254*/ 	.word	0x00000002
        /*0258*/ 	.word	0x00000000
        /*025c*/ 	.short	0x0101
        /*025e*/ 	.byte	0xff
	.zero		1


	//   ....[18]....
        /*0260*/ 	.word	0x000010e0
        /*0264*/ 	.word	0x00000000
        /*0268*/ 	.word	0x00031870
        /*026c*/ 	.short	0x010a
        /*026e*/ 	.byte	0x08
	.zero		1


	//   ....[19]....
        /*0270*/ 	.word	0x00001180
        /*0274*/ 	.word	0x000000ff
        /*0278*/ 	.word	0x00031840
        /*027c*/ 	.short	0x010a
        /*027e*/ 	.byte	0x0d
	.zero		1


	//   ....[20]....
        /*0280*/ 	.word	0x00001550
        /*0284*/ 	.word	0x000000ff
        /*0288*/ 	.word	0x00031840
        /*028c*/ 	.short	0x010a
        /*028e*/ 	.byte	0x09
	.zero		1


	//   ....[21]....
        /*0290*/ 	.word	0x00001ac0
        /*0294*/ 	.word	0x00000008
        /*0298*/ 	.word	0x00031820
        /*029c*/ 	.short	0x010a
        /*029e*/ 	.byte	0xff
	.zero		1


	//   ....[22]....
        /*02a0*/ 	.word	0x00001f10
        /*02a4*/ 	.word	0x00000008
        /*02a8*/ 	.word	0x00031828
        /*02ac*/ 	.short	0x010a
        /*02ae*/ 	.byte	0xff
	.zero		1


	//   ....[23]....
        /*02b0*/ 	.word	0x00002080
        /*02b4*/ 	.word	0x00000008
        /*02b8*/ 	.word	0x00031830
        /*02bc*/ 	.short	0x010a
        /*02be*/ 	.byte	0xff
	.zero		1


	//   ....[24]....
        /*02c0*/ 	.word	0x000021e0
        /*02c4*/ 	.word	0x00000008
        /*02c8*/ 	.word	0x00031838
        /*02cc*/ 	.short	0x010a
        /*02ce*/ 	.byte	0xff
	.zero		1


	//   ....[25]....
        /*02d0*/ 	.word	0x00002310
        /*02d4*/ 	.word	0x00000008
        /*02d8*/ 	.word	0x00031820
        /*02dc*/ 	.short	0x010a
        /*02de*/ 	.byte	0xff
	.zero		1


	//   ....[26]....
        /*02e0*/ 	.word	0x00002530
        /*02e4*/ 	.word	0x00000008
        /*02e8*/ 	.word	0x00031828
        /*02ec*/ 	.short	0x010a
        /*02ee*/ 	.byte	0xff
	.zero		1


	//   ....[27]....
        /*02f0*/ 	.word	0x00002660
        /*02f4*/ 	.word	0x00000008
        /*02f8*/ 	.word	0x00031830
        /*02fc*/ 	.short	0x010a
        /*02fe*/ 	.byte	0xff
	.zero		1


	//   ....[28]....
        /*0300*/ 	.word	0x00002790
        /*0304*/ 	.word	0x00000008
        /*0308*/ 	.word	0x00031838
        /*030c*/ 	.short	0x010a
        /*030e*/ 	.byte	0xff
	.zero		1


	//   ....[29]....
        /*0310*/ 	.word	0x000028c0
        /*0314*/ 	.word	0x00000008
        /*0318*/ 	.word	0x00031820
        /*031c*/ 	.short	0x010a
        /*031e*/ 	.byte	0xff
	.zero		1


	//   ....[30]....
        /*0320*/ 	.word	0x00002ae0
        /*0324*/ 	.word	0x00000008
        /*0328*/ 	.word	0x00031828
        /*032c*/ 	.short	0x010a
        /*032e*/ 	.byte	0xff
	.zero		1


	//   ....[31]....
        /*0330*/ 	.word	0x00002c10
        /*0334*/ 	.word	0x00000008
        /*0338*/ 	.word	0x00031830
        /*033c*/ 	.short	0x010a
        /*033e*/ 	.byte	0xff
	.zero		1


	//   ....[32]....
        /*0340*/ 	.word	0x00002d40
        /*0344*/ 	.word	0x00000008
        /*0348*/ 	.word	0x00031838
        /*034c*/ 	.short	0x010a
        /*034e*/ 	.byte	0xff
	.zero		1


	//   ....[33]....
        /*0350*/ 	.word	0x00002e70
        /*0354*/ 	.word	0x00000008
        /*0358*/ 	.word	0x00031820
        /*035c*/ 	.short	0x010a
        /*035e*/ 	.byte	0xff
	.zero		1


	//   ....[34]....
        /*0360*/ 	.word	0x00003090
        /*0364*/ 	.word	0x00000008
        /*0368*/ 	.word	0x00031828
        /*036c*/ 	.short	0x010a
        /*036e*/ 	.byte	0xff
	.zero		1


	//   ....[35]....
        /*0370*/ 	.word	0x000031c0
        /*0374*/ 	.word	0x00000008
        /*0378*/ 	.word	0x00031830
        /*037c*/ 	.short	0x010a
        /*037e*/ 	.byte	0xff
	.zero		1


	//   ....[36]....
        /*0380*/ 	.word	0x000032f0
        /*0384*/ 	.word	0x00000008
        /*0388*/ 	.word	0x00031838
        /*038c*/ 	.short	0x010a
        /*038e*/ 	.byte	0xff
	.zero		1


	//   ....[37]....
        /*0390*/ 	.word	0x00003770
        /*0394*/ 	.word	0x00000014
        /*0398*/ 	.word	0x00031860
        /*039c*/ 	.short	0x010a
        /*039e*/ 	.byte	0xff
	.zero		1


	//   ....[38]....
        /*03a0*/ 	.word	0x00004ef0
        /*03a4*/ 	.word	0x00000014
        /*03a8*/ 	.word	0x00000000
        /*03ac*/ 	.short	0x0101
        /*03ae*/ 	.byte	0xff
	.zero		1


	//   ....[39]....
        /*03b0*/ 	.word	0x00005260
        /*03b4*/ 	.word	0x00000002
        /*03b8*/ 	.word	0x00031800
        /*03bc*/ 	.short	0x010a
        /*03be*/ 	.byte	0xff
	.zero		1


	//   ....[40]....
        /*03c0*/ 	.word	0x000052e0
        /*03c4*/ 	.word	0x00000000
        /*03c8*/ 	.word	0x00031870
        /*03cc*/ 	.short	0x010a
        /*03ce*/ 	.byte	0xff
	.zero		1


	//   ....[41]....
        /*03d0*/ 	.word	0x00005350
        /*03d4*/ 	.word	0x00000002
        /*03d8*/ 	.word	0x00031840
        /*03dc*/ 	.short	0x010a
        /*03de*/ 	.byte	0xff
	.zero		1


	//   ....[42]....
        /*03e0*/ 	.word	0x000053c0
        /*03e4*/ 	.word	0x00000000
        /*03e8*/ 	.word	0x00031840
        /*03ec*/ 	.short	0x010a
        /*03ee*/ 	.byte	0xff
	.zero		1


	//   ....[43]....
        /*03f0*/ 	.word	0x00005430
        /*03f4*/ 	.word	0x00000008
        /*03f8*/ 	.word	0x00031820
        /*03fc*/ 	.short	0x010a
        /*03fe*/ 	.byte	0xff
	.zero		1


	//   ....[44]....
        /*0400*/ 	.word	0x000054a0
        /*0404*/ 	.word	0x00000008
        /*0408*/ 	.word	0x00031828
        /*040c*/ 	.short	0x010a
        /*040e*/ 	.byte	0xff
	.zero		1


	//   ....[45]....
        /*0410*/ 	.word	0x00005510
        /*0414*/ 	.word	0x00000008
        /*0418*/ 	.word	0x00031830
        /*041c*/ 	.short	0x010a
        /*041e*/ 	.byte	0xff
	.zero		1


	//   ....[46]....
        /*0420*/ 	.word	0x00005580
        /*0424*/ 	.word	0x00000008
        /*0428*/ 	.word	0x00031838
        /*042c*/ 	.short	0x010a
        /*042e*/ 	.byte	0xff
	.zero		1


	//   ....[47]....
        /*0430*/ 	.word	0x000055d0
        /*0434*/ 	.word	0x00000008
        /*0438*/ 	.word	0x00031820
        /*043c*/ 	.short	0x010a
        /*043e*/ 	.byte	0xff
	.zero		1


	//   ....[48]....
        /*0440*/ 	.word	0x00005620
        /*0444*/ 	.word	0x00000008
        /*0448*/ 	.word	0x00031828
        /*044c*/ 	.short	0x010a
        /*044e*/ 	.byte	0xff
	.zero		1


	//   ....[49]....
        /*0450*/ 	.word	0x00005670
        /*0454*/ 	.word	0x00000008
        /*0458*/ 	.word	0x00031830
        /*045c*/ 	.short	0x010a
        /*045e*/ 	.byte	0xff
	.zero		1


	//   ....[50]....
        /*0460*/ 	.word	0x000056c0
        /*0464*/ 	.word	0x00000008
        /*0468*/ 	.word	0x00031838
        /*046c*/ 	.short	0x010a
        /*046e*/ 	.byte	0xff
	.zero		1


	//   ....[51]....
        /*0470*/ 	.word	0x00005730
        /*0474*/ 	.word	0x00000008
        /*0478*/ 	.word	0x00031820
        /*047c*/ 	.short	0x010a
        /*047e*/ 	.byte	0xff
	.zero		1


	//   ....[52]....
        /*0480*/ 	.word	0x000057a0
        /*0484*/ 	.word	0x00000008
        /*0488*/ 	.word	0x00031828
        /*048c*/ 	.short	0x010a
        /*048e*/ 	.byte	0xff
	.zero		1


	//   ....[53]....
        /*0490*/ 	.word	0x00005810
        /*0494*/ 	.word	0x00000008
        /*0498*/ 	.word	0x00031830
        /*049c*/ 	.short	0x010a
        /*049e*/ 	.byte	0xff
	.zero		1


	//   ....[54]....
        /*04a0*/ 	.word	0x00005880
        /*04a4*/ 	.word	0x00000008
        /*04a8*/ 	.word	0x00031838
        /*04ac*/ 	.short	0x010a
        /*04ae*/ 	.byte	0xff
	.zero		1


	//   ....[55]....
        /*04b0*/ 	.word	0x000058d0
        /*04b4*/ 	.word	0x00000008
        /*04b8*/ 	.word	0x00031820
        /*04bc*/ 	.short	0x010a
        /*04be*/ 	.byte	0xff
	.zero		1


	//   ....[56]....
        /*04c0*/ 	.word	0x00005920
        /*04c4*/ 	.word	0x00000008
        /*04c8*/ 	.word	0x00031828
        /*04cc*/ 	.short	0x010a
        /*04ce*/ 	.byte	0xff
	.zero		1


	//   ....[57]....
        /*04d0*/ 	.word	0x00005970
        /*04d4*/ 	.word	0x00000008
        /*04d8*/ 	.word	0x00031830
        /*04dc*/ 	.short	0x010a
        /*04de*/ 	.byte	0xff
	.zero		1


	//   ....[58]....
        /*04e0*/ 	.word	0x000059c0
        /*04e4*/ 	.word	0x00000008
        /*04e8*/ 	.word	0x00031838
        /*04ec*/ 	.short	0x010a
        /*04ee*/ 	.byte	0xff
	.zero		1


	//   ....[59]....
        /*04f0*/ 	.word	0x00005a20
        /*04f4*/ 	.word	0x00000014
        /*04f8*/ 	.word	0x00031860
        /*04fc*/ 	.short	0x010a
        /*04fe*/ 	.byte	0xff
	.zero		1


	//----- nvinfo : EIATTR_NUM_MBARRIERS
	.align		4
.L_57:
        /*0500*/ 	.byte	0x03, 0x38
        /*0502*/ 	.short	0x0010


	//----- nvinfo : EIATTR_EXIT_INSTR_OFFSETS
	.align		4
        /*0504*/ 	.byte	0x04, 0x1c
        /*0506*/ 	.short	(.L_59 - .L_58)


	//   ....[0]....
.L_58:
        /*0508*/ 	.word	0x00000830


	//   ....[1]....
        /*050c*/ 	.word	0x00000e10


	//   ....[2]....
        /*0510*/ 	.word	0x00000ef0


	//   ....[3]....
        /*0514*/ 	.word	0x000018d0


	//   ....[4]....
        /*0518*/ 	.word	0x00001940


	//   ....[5]....
        /*051c*/ 	.word	0x00003440


	//   ....[6]....
        /*0520*/ 	.word	0x000034a0


	//   ....[7]....
        /*0524*/ 	.word	0x00005050


	//   ....[8]....
        /*0528*/ 	.word	0x00005240


	//----- nvinfo : EIATTR_MAX_THREADS
	.align		4
.L_59:
        /*052c*/ 	.byte	0x04, 0x05
        /*052e*/ 	.short	(.L_61 - .L_60)
.L_60:
        /*0530*/ 	.word	0x00000100
        /*0534*/ 	.word	0x00000001
        /*0538*/ 	.word	0x00000001


	//----- nvinfo : EIATTR_CRS_STACK_SIZE
	.align		4
.L_61:
        /*053c*/ 	.byte	0x04, 0x1e
        /*053e*/ 	.short	(.L_63 - .L_62)
.L_62:
        /*0540*/ 	.word	0x00000000


	//----- nvinfo : EIATTR_CBANK_PARAM_SIZE
	.align		4
.L_63:
        /*0544*/ 	.byte	0x03, 0x19
        /*0546*/ 	.short	0x02c0


	//----- nvinfo : EIATTR_PARAM_CBANK
	.align		4
        /*0548*/ 	.byte	0x04, 0x0a
        /*054a*/ 	.short	(.L_65 - .L_64)
	.align		4
.L_64:
        /*054c*/ 	.word	index@(.nv.constant0._ZN9deep_gemm24sm100_fp8_gemm_1d1d_implILN4cute4UMMA5MajorE0ELS3_0ELj0ELj7168ELj2048ELj128ELj224ELj128ELj64ELj128ELj128ELj64ELj4ELj128ELj128ELj1ELb0ELj139ELNS_8GemmTypeE1ELb0EN7cutlass10bfloat16_tENS_16EpilogueIdentityEEEvPijjj14CUtensorMap_stS9_S9_S9_S9_)
        /*0550*/ 	.short	0x0380
        /*0552*/ 	.short	0x02c0


	//----- nvinfo : EIATTR_SW_WAR
	.align		4
.L_65:
        /*0554*/ 	.byte	0x04, 0x36
        /*0556*/ 	.short	(.L_67 - .L_66)
.L_66:
        /*0558*/ 	.word	0x00000008
.L_67:


//--------------------- .nv.compat                --------------------------
	.section	.nv.compat,"",@"SHT_CUDA_COMPAT_INFO"
	.align	4
        /*0000*/ 	.byte	0x02, 0x02, 0x02, 0x00, 0x02, 0x05, 0x05, 0x00, 0x02, 0x03, 0x01, 0x00, 0x02, 0x06, 0x01, 0x00


//--------------------- .nv.callgraph             --------------------------
	.section	.nv.callgraph,"",@"SHT_CUDA_CALLGRAPH"
	.align	4
	.sectionentsize	8
	.align		4
        /*0000*/ 	.word	0x00000000
	.align		4
        /*0004*/ 	.word	0xffffffff
	.align		4
        /*0008*/ 	.word	0x00000000
	.align		4
        /*000c*/ 	.word	0xfffffffe
	.align		4
        /*0010*/ 	.word	0x00000000
	.align		4
        /*0014*/ 	.word	0xfffffffd
	.align		4
        /*0018*/ 	.word	0x00000000
	.align		4
        /*001c*/ 	.word	0xfffffffc


//--------------------- .nv.constant4             --------------------------
	.section	.nv.constant4,"a",@progbits
	.align	8
	.align		8
.nv.constant4:
        /*0000*/ 	.dword	_ZN47_INTERNAL_0096194e_9_kernel_cu_65d29f22_28933804cuda3std3__45__cpo5beginE
	.align		8
        /*0008*/ 	.dword	_ZN47_INTERNAL_0096194e_9_kernel_cu_65d29f22_28933804cuda3std3__45__cpo3endE
	.align		8
        /*0010*/ 	.dword	_ZN47_INTERNAL_0096194e_9_kernel_cu_65d29f22_28933804cuda3std3__45__cpo6cbeginE
	.align		8
        /*0018*/ 	.dword	_ZN47_INTERNAL_0096194e_9_kernel_cu_65d29f22_28933804cuda3std3__45__cpo4cendE
	.align		8
        /*0020*/ 	.dword	_ZN47_INTERNAL_0096194e_9_kernel_cu_65d29f22_28933804cuda3std3__449_GLOBAL__N__0096194e_9_kernel_cu_65d29f22_28933806ignoreE
	.align		8
        /*0028*/ 	.dword	_ZN47_INTERNAL_0096194e_9_kernel_cu_65d29f22_28933804cuda3std3__419piecewise_constructE
	.align		8
        /*0030*/ 	.dword	_ZN47_INTERNAL_0096194e_9_kernel_cu_65d29f22_28933804cuda3std3__48in_placeE
	.align		8
        /*0038*/ 	.dword	_ZN47_INTERNAL_0096194e_9_kernel_cu_65d29f22_28933804cuda3std6ranges3__45__cpo4swapE
	.align		8
        /*0040*/ 	.dword	_ZN47_INTERNAL_0096194e_9_kernel_cu_65d29f22_28933804cuda3std6ranges3__45__cpo9iter_moveE
	.align		8
        /*0048*/ 	.dword	_ZN47_INTERNAL_0096194e_9_kernel_cu_65d29f22_28933804cute7productE
	.align		8
        /*0050*/ 	.dword	_ZN47_INTERNAL_0096194e_9_kernel_cu_65d29f22_28933804cute1_E


//--------------------- .text._ZN9deep_gemm24sm100_fp8_gemm_1d1d_implILN4cute4UMMA5MajorE0ELS3_0ELj0ELj7168ELj2048ELj128ELj224ELj128ELj64ELj128ELj128ELj64ELj4ELj128ELj128ELj1ELb0ELj139ELNS_8GemmTypeE1ELb0EN7cutlass10bfloat16_tENS_16EpilogueIdentityEEEvPijjj14CUtensorMap_stS9_S9_S9_S9_ --------------------------
	.section	.text._ZN9deep_gemm24sm100_fp8_gemm_1d1d_implILN4cute4UMMA5MajorE0ELS3_0ELj0ELj7168ELj2048ELj128ELj224ELj128ELj64ELj128ELj128ELj64ELj4ELj128ELj128ELj1ELb0ELj139ELNS_8GemmTypeE1ELb0EN7cutlass10bfloat16_tENS_16EpilogueIdentityEEEvPijjj14CUtensorMap_stS9_S9_S9_S9_,"ax",@progbits
	.align	128
        .global         _ZN9deep_gemm24sm100_fp8_gemm_1d1d_implILN4cute4UMMA5MajorE0ELS3_0ELj0ELj7168ELj2048ELj128ELj224ELj128ELj64ELj128ELj128ELj64ELj4ELj128ELj128ELj1ELb0ELj139ELNS_8GemmTypeE1ELb0EN7cutlass10bfloat16_tENS_16EpilogueIdentityEEEvPijjj14CUtensorMap_stS9_S9_S9_S9_
        .type           _ZN9deep_gemm24sm100_fp8_gemm_1d1d_implILN4cute4UMMA5MajorE0ELS3_0ELj0ELj7168ELj2048ELj128ELj224ELj128ELj64ELj128ELj128ELj64ELj4ELj128ELj128ELj1ELb0ELj139ELNS_8GemmTypeE1ELb0EN7cutlass10bfloat16_tENS_16EpilogueIdentityEEEvPijjj14CUtensorMap_stS9_S9_S9_S9_,@function
        .size           _ZN9deep_gemm24sm100_fp8_gemm_1d1d_implILN4cute4UMMA5MajorE0ELS3_0ELj0ELj7168ELj2048ELj128ELj224ELj128ELj64ELj128ELj128ELj64ELj4ELj128ELj128ELj1ELb0ELj139ELNS_8GemmTypeE1ELb0EN7cutlass10bfloat16_tENS_16EpilogueIdentityEEEvPijjj14CUtensorMap_stS9_S9_S9_S9_,(.L_x_100 - _ZN9deep_gemm24sm100_fp8_gemm_1d1d_implILN4cute4UMMA5MajorE0ELS3_0ELj0ELj7168ELj2048ELj128ELj224ELj128ELj64ELj128ELj128ELj64ELj4ELj128ELj128ELj1ELb0ELj139ELNS_8GemmTypeE1ELb0EN7cutlass10bfloat16_tENS_16EpilogueIdentityEEEvPijjj14CUtensorMap_stS9_S9_S9_S9_)
        .other          _ZN9deep_gemm24sm100_fp8_gemm_1d1d_implILN4cute4UMMA5MajorE0ELS3_0ELj0ELj7168ELj2048ELj128ELj224ELj128ELj64ELj128ELj128ELj64ELj4ELj128ELj128ELj1ELb0ELj139ELNS_8GemmTypeE1ELb0EN7cutlass10bfloat16_tENS_16EpilogueIdentityEEEvPijjj14CUtensorMap_stS9_S9_S9_S9_,@"STO_CUDA_ENTRY STV_DEFAULT"
_ZN9deep_gemm24sm100_fp8_gemm_1d1d_implILN4cute4UMMA5MajorE0ELS3_0ELj0ELj7168ELj2048ELj128ELj224ELj128ELj64ELj128ELj128ELj64ELj4ELj128ELj128ELj1ELb0ELj139ELNS_8GemmTypeE1ELb0EN7cutlass10bfloat16_tENS_16EpilogueIdentityEEEvPijjj14CUtensorMap_stS9_S9_S9_S9_:
.text._ZN9deep_gemm24sm100_fp8_gemm_1d1d_implILN4cute4UMMA5MajorE0ELS3_0ELj0ELj7168ELj2048ELj128ELj224ELj128ELj64ELj128ELj128ELj64ELj4ELj128ELj128ELj1ELb0ELj139ELNS_8GemmTypeE1ELb0EN7cutlass10bfloat16_tENS_16EpilogueIdentityEEEvPijjj14CUtensorMap_stS9_S9_S9_S9_:
[----:B------:R-:W1:Y:S01]  /*0000*/  LDC R1, c[0x0][0x37c] ;  /* 0x0000df00ff017b82 */ /* 0x000e620000000800 */
[----:B------:R-:W2:Y:S02]  /*0010*/  S2R R0, SR_TID.X ;  /* 0x0000000000007919 */ /* 0x000ea40000002100 */
[----:B--2---:R-:W-:-:S05]  /*0020*/  SHF.R.U32.HI R0, RZ, 0x5, R0 ;  /* 0x00000005ff007819 */ /* 0x004fca0000011600 */
[----:B------:R-:W2:Y:S02]  /*0030*/  SHFL.IDX PT, R21, R0, RZ, 0x1f ;  /* 0x00001fff00157589 */ /* 0x000ea400000e0000 */
[----:B--2---:R-:W-:-:S13]  /*0040*/  ISETP.NE.AND P0, PT, R21, 0x2, PT ;  /* 0x000000021500780c */ /* 0x004fda0003f05270 */
[----:B-1----:R-:W-:Y:S05]  /*0050*/  @!P0 BRA `(.L_x_0) ;  /* 0x0000000400008947 */ /* 0x002fea0003800000 */
[----:B------:R-:W-:-:S13]  /*0060*/  ISETP.NE.AND P0, PT, R21, 0x1, PT ;  /* 0x000000011500780c */ /* 0x000fda0003f05270 */
[----:B------:R-:W-:Y:S05]  /*0070*/  @!P0 BRA `(.L_x_1) ;  /* 0x0000000000608947 */ /* 0x000fea0003800000 */
[----:B------:R-:W-:-:S13]  /*0080*/  ISETP.NE.AND P0, PT, R21, RZ, PT ;  /* 0x000000ff1500720c */ /* 0x000fda0003f05270 */
[----:B------:R-:W-:Y:S05]  /*0090*/  @P0 BRA `(.L_x_2) ;  /* 0x0000000400a80947 */ /* 0x000fea0003800000 */
[----:B------:R-:W-:Y:S01]  /*00a0*/  ELECT P0, URZ, PT ;  /* 0x0000000000ff782f */ /* 0x000fe20003800000 */
[----:B------:R-:W-:-:S12]  /*00b0*/  BSSY.RECONVERGENT B0, `(.L_x_3) ;  /* 0x0000013000007945 */ /* 0x000fd80003800200 */
[----:B------:R-:W-:Y:S05]  /*00c0*/  @!P0 BRA `(.L_x_4) ;  /* 0x0000000000448947 */ /* 0x000fea0003800000 */
[----:B------:R-:W1:Y:S02]  /*00d0*/  LDCU.64 UR4, c[0x0][0x348] ;  /* 0x00006900ff0477ac */ /* 0x000e640008000a00 */
[----:B-1----:R-:W-:Y:S02]  /*00e0*/  UIADD3 UR12, UP4, UPT, UR4, 0x40, URZ ;  /* 0x00000040040c7890 */ /* 0x002fe4000ff9e0ff */
[----:B------:R-:W-:Y:S02]  /*00f0*/  UIADD3 UR10, UP3, UPT, UR4, 0xc0, URZ ;  /* 0x000000c0040a7890 */ /* 0x000fe4000ff7e0ff */
[----:B------:R-:W-:Y:S02]  /*0100*/  UIADD3 UR8, UP2, UPT, UR4, 0x140, URZ ;  /* 0x0000014004087890 */ /* 0x000fe4000ff5e0ff */
[----:B------:R-:W-:Y:S02]  /*0110*/  UIADD3 UR6, UP1, UPT, UR4, 0x1c0, URZ ;  /* 0x000001c004067890 */ /* 0x000fe4000ff3e0ff */
[----:B------:R-:W-:-:S02]  /*0120*/  UIADD3 UR4, UP0, UPT, UR4, 0x240, URZ ;  /* 0x0000024004047890 */ /* 0x000fc4000ff1e0ff */
[----:B------:R-:W-:Y:S02]  /*0130*/  UIADD3.X UR13, UPT, UPT, URZ, UR5, URZ, UP4, !UPT ;  /* 0x00000005ff0d7290 */ /* 0x000fe4000a7fe4ff */
[----:B------:R-:W-:Y:S02]  /*0140*/  UIADD3.X UR11, UPT, UPT, URZ, UR5, URZ, UP3, !UPT ;  /* 0x00000005ff0b7290 */ /* 0x000fe40009ffe4ff */
[----:B------:R-:W-:Y:S02]  /*0150*/  UIADD3.X UR9, UPT, UPT, URZ, UR5, URZ, UP2, !UPT ;  /* 0x00000005ff097290 */ /* 0x000fe400097fe4ff */
[----:B------:R-:W-:Y:S02]  /*0160*/  UIADD3.X UR7, UPT, UPT, URZ, UR5, URZ, UP1, !UPT ;  /* 0x00000005ff077290 */ /* 0x000fe40008ffe4ff */
[----:B------:R-:W-:Y:S01]  /*0170*/  UIADD3.X UR5, UPT, UPT, URZ, UR5, URZ, UP0, !UPT ;  /* 0x00000005ff057290 */ /* 0x000fe200087fe4ff */
[----:B------:R1:W-:Y:S02]  /*0180*/  UTMACCTL.PF [UR12] ;  /* 0x000000000c0079b9 */ /* 0x0003e40008040000 */
[----:B------:R1:W-:Y:S02]  /*0190*/  UTMACCTL.PF [UR10] ;  /* 0x000000000a0079b9 */ /* 0x0003e40008040000 */
[----:B------:R1:W-:Y:S02]  /*01a0*/  UTMACCTL.PF [UR8] ;  /* 0x00000000080079b9 */ /* 0x0003e40008040000 */
[----:B------:R1:W-:Y:S02]  /*01b0*/  UTMACCTL.PF [UR6] ;  /* 0x00000000060079b9 */ /* 0x0003e40008040000 */
[----:B------:R1:W-:Y:S02]  /*01c0*/  UTMACCTL.PF [UR4] ;  /* 0x00000000040079b9 */ /* 0x0003e40008040000 */
[----:B-1----:R-:W-:Y:S01]  /*01d0*/  NOP ;  /* 0x0000000000007918 */ /* 0x002fe20000000000 */
.L_x_4:
[----:B------:R-:W-:Y:S05]  /*01e0*/  BSYNC.RECONVERGENT B0 ;  /* 0x0000000000007941 */ /* 0x000fea0003800200 */
.L_x_3:
[----:B------:R-:W-:Y:S05]  /*01f0*/  BRA `(.L_x_2) ;  /* 0x0000000400507947 */ /* 0x000fea0003800000 */
.L_x_1:
[----:B------:R-:W-:Y:S01]  /*0200*/  ELECT P0, URZ, PT ;  /* 0x0000000000ff782f */ /* 0x000fe20003800000 */
[----:B------:R-:W-:-:S12]  /*0210*/  BSSY.RECONVERGENT B0, `(.L_x_5) ;  /* 0x0000023000007945 */ /* 0x000fd80003800200 */
[----:B------:R-:W-:Y:S05]  /*0220*/  @!P0 BRA `(.L_x_6) ;  /* 0x0000000000848947 */ /* 0x000fea0003800000 */
[----:B------:R-:W1:Y:S01]  /*0230*/  S2UR UR5, SR_CgaCtaId ;  /* 0x00000000000579c3 */ /* 0x000e620000008800 */
[----:B------:R-:W-:Y:S01]  /*0240*/  UMOV UR7, 0x400 ;  /* 0x0000040000077882 */ /* 0x000fe20000000000 */
[----:B------:R-:W-:Y:S01]  /*0250*/  UMOV UR6, 0x1 ;  /* 0x0000000100067882 */ /* 0x000fe20000000000 */
[----:B------:R-:W-:Y:S02]  /*0260*/  UMOV UR4, 0x20 ;  /* 0x0000002000047882 */ /* 0x000fe40000000000 */
[----:B------:R-:W-:-:S04]  /*0270*/  UIADD3 UR8, UPT, UPT, -UR4, 0x100000, URZ ;  /* 0x0010000004087890 */ /* 0x000fc8000fffe1ff */
[----:B------:R-:W-:Y:S02]  /*0280*/  USHF.L.U32 UR9, UR8, 0xb, URZ ;  /* 0x0000000b08097899 */ /* 0x000fe400080006ff */
[----:B------:R-:W-:Y:S01]  /*0290*/  USHF.L.U32 UR8, UR8, 0x1, URZ ;  /* 0x0000000108087899 */ /* 0x000fe200080006ff */
[----:B------:R-:W-:Y:S02]  /*02a0*/  UMOV UR4, 0x80 ;  /* 0x0000008000047882 */ /* 0x000fe40000000000 */
[----:B------:R-:W-:-:S04]  /*02b0*/  UIADD3 UR10, UPT, UPT, -UR4, 0x100000, URZ ;  /* 0x00100000040a7890 */ /* 0x000fc8000fffe1ff */
[----:B------:R-:W-:Y:S02]  /*02c0*/  USHF.L.U32 UR11, UR10, 0xb, URZ ;  /* 0x0000000b0a0b7899 */ /* 0x000fe400080006ff */
[----:B------:R-:W-:Y:S02]  /*02d0*/  USHF.L.U32 UR10, UR10, 0x1, URZ ;  /* 0x000000010a0a7899 */ /* 0x000fe400080006ff */
[----:B-1----:R-:W-:Y:S02]  /*02e0*/  ULEA UR5, UR5, UR7, 0x18 ;  /* 0x0000000705057291 */ /* 0x002fe4000f8ec0ff */
[----:B------:R-:W-:-:S04]  /*02f0*/  UIADD3 UR6, UPT, UPT, -UR6, 0x100000, URZ ;  /* 0x0010000006067890 */ /* 0x000fc8000fffe1ff */
[----:B------:R-:W-:Y:S02]  /*0300*/  USHF.L.U32 UR7, UR6, 0xb, URZ ;  /* 0x0000000b06077899 */ /* 0x000fe400080006ff */
[----:B------:R-:W-:Y:S01]  /*0310*/  USHF.L.U32 UR6, UR6, 0x1, URZ ;  /* 0x0000000106067899 */ /* 0x000fe200080006ff */
[----:B------:R-:W1:Y:S11]  /*0320*/  FENCE.VIEW.ASYNC.S ;  /* 0x00000000000073c6 */ /* 0x000e760000000000 */
[----:B-1----:R1:W2:Y:S01]  /*0330*/  SYNCS.EXCH.64 URZ, [UR5+0x31800], UR6 ;  /* 0x0318000605ff75b2 */ /* 0x0022a20008000100 */
[----:B------:R1:W3:Y:S01]  /*0340*/  SYNCS.EXCH.64 URZ, [UR5+0x31820], UR6 ;  /* 0x0318200605ff75b2 */ /* 0x0002e20008000100 */
[----:B------:R1:W4:Y:S01]  /*0350*/  SYNCS.EXCH.64 URZ, [UR5+0x31840], UR8 ;  /* 0x0318400805ff75b2 */ /* 0x0003220008000100 */
[----:B------:R1:W1:Y:S01]  /*0360*/  SYNCS.EXCH.64 URZ, [UR5+0x31808], UR6 ;  /* 0x0318080605ff75b2 */ /* 0x0002620008000100 */
        /* <DEDUP_REMOVED lines=12> */
[----:B------:R-:W-:Y:S01]  /*0430*/  NOP ;  /* 0x0000000000007918 */ /* 0x000fe20000000000 */
.L_x_6:
[----:B-1----:R-:W-:Y:S05]  /*0440*/  BSYNC.RECONVERGENT B0 ;  /* 0x0000000000007941 */ /* 0x002fea0003800200 */
.L_x_5:
[----:B------:R-:W-:Y:S05]  /*0450*/  BRA `(.L_x_2) ;  /* 0x0000000000b87947 */ /* 0x000fea0003800000 */
.L_x_0:
[----:B------:R-:W1:Y:S01]  /*0460*/  S2UR UR6, SR_CgaCtaId ;  /* 0x00000000000679c3 */ /* 0x000e620000008800 */
[----:B------:R-:W-:Y:S01]  /*0470*/  NOP ;  /* 0x0000000000007918 */ /* 0x000fe20000000000 */
[----:B------:R-:W-:Y:S01]  /*0480*/  UMOV UR4, 0x40 ;  /* 0x0000004000047882 */ /* 0x000fe20000000000 */
[----:B------:R-:W-:Y:S01]  /*0490*/  UMOV UR5, 0x400 ;  /* 0x0000040000057882 */ /* 0x000fe20000000000 */
[----:B-1----:R-:W-:Y:S02]  /*04a0*/  ULEA UR4, UR6, UR4, 0x18 ;  /* 0x0000000406047291 */ /* 0x002fe4000f8ec0ff */
[----:B------:R-:W-:-:S07]  /*04b0*/  ULEA UR5, UR6, UR5, 0x18 ;  /* 0x0000000506057291 */ /* 0x000fce000f8ec0ff */
[----:B------:R-:W1:Y:S02]  /*04c0*/  LDS.U8 R0, [UR4] ;  /* 0x00000004ff007984 */ /* 0x000e640008000000 */
[----:B-1----:R-:W-:-:S13]  /*04d0*/  ISETP.NE.AND P0, PT, R0, RZ, PT ;  /* 0x000000ff0000720c */ /* 0x002fda0003f05270 */
[----:B------:R-:W-:Y:S05]  /*04e0*/  @P0 BRA `(.L_x_7) ;  /* 0x00000000007c0947 */ /* 0x000fea0003800000 */
[----:B------:R-:W-:-:S13]  /*04f0*/  ELECT P0, URZ, PT ;  /* 0x0000000000ff782f */ /* 0x000fda0003800000 */
[----:B------:R-:W-:Y:S05]  /*0500*/  @!P0 BRA `(.L_x_8) ;  /* 0x0000000000848947 */ /* 0x000fea0003800000 */
[----:B------:R-:W-:Y:S01]  /*0510*/  UMOV UR4, 0x10 ;  /* 0x0000001000047882 */ /* 0x000fe20000000000 */
[----:B------:R-:W-:-:S04]  /*0520*/  IMAD.MOV.U32 R2, RZ, RZ, 0xffff ;  /* 0x0000ffffff027424 */ /* 0x000fc800078e00ff */
[----:B------:R-:W-:Y:S04]  /*0530*/  DEPBAR.LE SB1, 0x36 ;  /* 0x00009d800000791a */ /* 0x000fe80000000000 */
[----:B------:R-:W1:Y:S02]  /*0540*/  UTCATOMSWS.FIND_AND_SET.ALIGN UP0, UR4, UR4 ;  /* 0x00000004000475e3 */ /* 0x000e640008000800 */
[----:B-1----:R-:W-:Y:S01]  /*0550*/  PLOP3.LUT P0, PT, PT, PT, UP0, 0x80, 0x8 ;  /* 0x000000000008781c */ /* 0x002fe20003f0f008 */
[----:B------:R-:W-:-:S03]  /*0560*/  IMAD.U32 R5, RZ, RZ, UR4 ;  /* 0x00000004ff057e24 */ /* 0x000fc6000f8e00ff */
[----:B------:R-:W-:-:S04]  /*0570*/  SEL R0, RZ, 0xffffffff, !P0 ;  /* 0xffffffffff007807 */ /* 0x000fc80004000000 */
[----:B------:R-:W-:Y:S01]  /*0580*/  ISETP.NE.AND P0, PT, R0, RZ, PT ;  /* 0x000000ff0000720c */ /* 0x000fe20003f05270 */
[----:B------:R-:W-:-:S12]  /*0590*/  IMAD.MOV.U32 R0, RZ, RZ, 0x1 ;  /* 0x00000001ff007424 */ /* 0x000fd800078e00ff */
[----:B------:R-:W-:Y:S05]  /*05a0*/  @P0 BRA `(.L_x_9) ;  /* 0x0000000000240947 */ /* 0x000fea0003800000 */
.L_x_10:
[----:B------:R-:W-:Y:S05]  /*05b0*/  NANOSLEEP 0x64 ;  /* 0x000000640000795d */ /* 0x000fea0003800000 */
[----:B------:R-:W-:-:S05]  /*05c0*/  UMOV UR4, 0x10 ;  /* 0x0000001000047882 */ /* 0x000fca0000000000 */
[----:B------:R-:W-:Y:S04]  /*05d0*/  DEPBAR.LE SB1, 0x36 ;  /* 0x00009d800000791a */ /* 0x000fe80000000000 */
[----:B------:R-:W1:Y:S02]  /*05e0*/  UTCATOMSWS.FIND_AND_SET.ALIGN UP0, UR4, UR4 ;  /* 0x00000004000475e3 */ /* 0x000e640008000800 */
[----:B-1----:R-:W-:Y:S01]  /*05f0*/  PLOP3.LUT P0, PT, PT, PT, UP0, 0x80, 0x8 ;  /* 0x000000000008781c */ /* 0x002fe20003f0f008 */
[----:B------:R-:W-:-:S03]  /*0600*/  IMAD.U32 R5, RZ, RZ, UR4 ;  /* 0x00000004ff057e24 */ /* 0x000fc6000f8e00ff */
[----:B------:R-:W-:-:S04]  /*0610*/  SEL R3, RZ, 0xffffffff, !P0 ;  /* 0xffffffffff037807 */ /* 0x000fc80004000000 */
[----:B------:R-:W-:-:S13]  /*0620*/  ISETP.NE.AND P0, PT, R3, RZ, PT ;  /* 0x000000ff0300720c */ /* 0x000fda0003f05270 */
[----:B------:R-:W-:Y:S05]  /*0630*/  @!P0 BRA `(.L_x_10) ;  /* 0xfffffffc00dc8947 */ /* 0x000fea000383ffff */
.L_x_9:
[C---:B------:R-:W-:Y:S01]  /*0640*/  VIADD R3, R5.reuse, 0x10 ;  /* 0x0000001005037836 */ /* 0x040fe20000000000 */
[----:B------:R-:W-:Y:S01]  /*0650*/  UMOV UR4, 0x50 ;  /* 0x0000005000047882 */ /* 0x000fe20000000000 */
[----:B------:R-:W-:Y:S01]  /*0660*/  SHF.L.U32 R2, R2, R5, RZ ;  /* 0x0000000502027219 */ /* 0x000fe200000006ff */
[----:B------:R-:W-:Y:S01]  /*0670*/  ULEA UR4, UR6, UR4, 0x18 ;  /* 0x0000000406047291 */ /* 0x000fe2000f8ec0ff */
[----:B------:R-:W-:Y:S01]  /*0680*/  IMAD.SHL.U32 R5, R5, 0x20, RZ ;  /* 0x0000002005057824 */ /* 0x000fe200078e00ff */
[----:B------:R-:W-:-:S04]  /*0690*/  SHF.L.U32 R3, R0, R3, RZ ;  /* 0x0000000300037219 */ /* 0x000fc800000006ff */
[----:B------:R-:W-:-:S05]  /*06a0*/  LOP3.LUT R2, R3, R2, RZ, 0xfc, !PT ;  /* 0x0000000203027212 */ /* 0x000fca00078efcff */
[----:B------:R1:W-:Y:S04]  /*06b0*/  ATOMS.OR RZ, [UR4], R2 ;  /* 0x00000002ffff798c */ /* 0x0003e8000b000004 */
[----:B------:R1:W-:Y:S01]  /*06c0*/  STS [UR5+0x31880], R5 ;  /* 0x03188005ff007988 */ /* 0x0003e20008000805 */
[----:B------:R-:W-:Y:S05]  /*06d0*/  BRA `(.L_x_8) ;  /* 0x0000000000107947 */ /* 0x000fea0003800000 */
.L_x_7:
[----:B------:R-:W-:Y:S02]  /*06e0*/  MOV R0, 0xffffffff ;  /* 0xffffffff00007802 */ /* 0x000fe40000000f00 */
[----:B------:R-:W-:-:S03]  /*06f0*/  MOV R2, 0x720 ;  /* 0x0000072000027802 */ /* 0x000fc60000000f00 */
[----:B------:R1:W-:Y:S04]  /*0700*/  STS [UR5+0x31880], R0 ;  /* 0x03188000ff007988 */ /* 0x0003e80008000805 */
[----:B-1----:R-:W-:Y:S05]  /*0710*/  CALL.REL.NOINC `($__internal_1_$__cuda_sm10x_tcgen05_guardrail_trap_phase_invalid_during_alloc) ;  /* 0x0000005000e07944 */ /* 0x002fea0003c00000 */
.L_x_8:
[----:B------:R-:W-:Y:S05]  /*0720*/  WARPSYNC.ALL ;  /* 0x0000000000007948 */ /* 0x000fea0003800000 */
[----:B------:R-:W-:Y:S01]  /*0730*/  NOP ;  /* 0x0000000000007918 */ /* 0x000fe20000000000 */
.L_x_2:
[----:B------:R-:W5:Y:S01]  /*0740*/  LDC R0, c[0x0][0x388] ;  /* 0x0000e200ff007b82 */ /* 0x000f620000000800 */
[----:B------:R-:W1:Y:S07]  /*0750*/  S2R R4, SR_LANEID ;  /* 0x0000000000047919 */ /* 0x000e6e0000000000 */
[----:B--234-:R-:W-:Y:S01]  /*0760*/  BAR.SYNC.DEFER_BLOCKING 0x0 ;  /* 0x0000000000007b1d */ /* 0x01cfe20000010000 */
[----:B------:R-:W-:Y:S01]  /*0770*/  ISETP.NE.AND P0, PT, R21, RZ, PT ;  /* 0x000000ff1500720c */ /* 0x000fe20003f05270 */
[----:B-----5:R-:W-:-:S05]  /*0780*/  VIADD R0, R0, 0x7f ;  /* 0x0000007f00007836 */ /* 0x020fca0000000000 */
[----:B-1----:R-:W-:-:S05]  /*0790*/  SHF.R.U32.HI R2, RZ, 0x7, R0 ;  /* 0x00000007ff027819 */ /* 0x002fca0000011600 */
[----:B------:R-:W-:Y:S02]  /*07a0*/  IMAD.SHL.U32 R0, R2, 0x20, RZ ;  /* 0x0000002002007824 */ /* 0x000fe400078e00ff */
[----:B------:R-:W-:Y:S05]  /*07b0*/  @!P0 BRA `(.L_x_11) ;  /* 0x0000001000508947 */ /* 0x000fea0003800000 */
[----:B------:R-:W-:Y:S01]  /*07c0*/  ISETP.NE.AND P0, PT, R21, 0x1, PT ;  /* 0x000000011500780c */ /* 0x000fe20003f05270 */
[----:B------:R-:W1:-:S12]  /*07d0*/  S2UR UR5, SR_CgaCtaId ;  /* 0x00000000000579c3 */ /* 0x000e580000008800 */
[----:B------:R-:W-:Y:S05]  /*07e0*/  @!P0 BRA `(.L_x_12) ;  /* 0x0000000400948947 */ /* 0x000fea0003800000 */
[----:B------:R-:W-:-:S13]  /*07f0*/  ISETP.NE.AND P0, PT, R21, 0x2, PT ;  /* 0x000000021500780c */ /* 0x000fda0003f05270 */
[----:B------:R-:W-:Y:S05]  /*0800*/  @P0 BRA `(.L_x_13) ;  /* 0x0000002c001c0947 */ /* 0x000fea0003800000 */
[----:B------:R-:W2:Y:S02]  /*0810*/  S2UR UR4, SR_CTAID.X ;  /* 0x00000000000479c3 */ /* 0x000ea40000002500 */
[----:B--2---:R-:W-:-:S13]  /*0820*/  ISETP.LE.U32.AND P0, PT, R0, UR4, PT ;  /* 0x0000000400007c0c */ /* 0x004fda000bf03070 */
[----:B-1----:R-:W-:Y:S05]  /*0830*/  @P0 EXIT ;  /* 0x000000000000094d */ /* 0x002fea0003800000 */
[----:B------:R-:W-:Y:S01]  /*0840*/  ULOP3.LUT UR4, URZ, UR4, URZ, 0x33, !UPT ;  /* 0x00000004ff047292 */ /* 0x000fe2000f8e33ff */
[----:B------:R-:W-:Y:S01]  /*0850*/  SHF.R.U32.HI R3, RZ, 0x3, R4 ;  /* 0x00000003ff037819 */ /* 0x000fe20000011604 */
[----:B------:R-:W-:Y:S02]  /*0860*/  HFMA2 R15, -RZ, RZ, 0, 0 ;  /* 0x00000000ff0f7431 */ /* 0x000fe400000001ff */
[----:B------:R-:W-:Y:S01]  /*0870*/  IMAD.MOV.U32 R16, RZ, RZ, RZ ;  /* 0x000000ffff107224 */ /* 0x000fe200078e00ff */
[----:B------:R-:W-:Y:S01]  /*0880*/  UMOV UR5, URZ ;  /* 0x000000ff00057c82 */ /* 0x000fe20008000000 */
[C---:B------:R-:W-:Y:S01]  /*0890*/  LOP3.LUT R19, R3.reuse, 0x1, RZ, 0x3c, !PT ;  /* 0x0000000103137812 */ /* 0x040fe200078e3cff */
[C---:B------:R-:W-:Y:S01]  /*08a0*/  IMAD.SHL.U32 R21, R3.reuse, 0x20, RZ ;  /* 0x0000002003157824 */ /* 0x040fe200078e00ff */
[C---:B------:R-:W-:Y:S01]  /*08b0*/  LOP3.LUT R5, R3.reuse, 0x2, RZ, 0x3c, !PT ;  /* 0x0000000203057812 */ /* 0x040fe200078e3cff */
[----:B------:R-:W-:Y:S01]  /*08c0*/  VIADD R25, R0, UR4 ;  /* 0x0000000400197c36 */ /* 0x000fe20008000000 */
[----:B------:R-:W-:Y:S01]  /*08d0*/  LOP3.LUT R17, R3, 0x3, RZ, 0x3c, !PT ;  /* 0x0000000303117812 */ /* 0x000fe200078e3cff */
[----:B------:R-:W-:Y:S01]  /*08e0*/  IMAD R20, R4, 0x4, R3 ;  /* 0x0000000404147824 */ /* 0x000fe200078e0203 */
[----:B------:R-:W-:Y:S01]  /*08f0*/  LOP3.LUT R23, R21, 0x20, RZ, 0x3c, !PT ;  /* 0x0000002015177812 */ /* 0x000fe200078e3cff */
[----:B------:R-:W-:Y:S01]  /*0900*/  IMAD.HI.U32 R25, R25, 0x75ded953, RZ ;  /* 0x75ded95319197827 */ /* 0x000fe200078e00ff */
[----:B------:R-:W-:-:S02]  /*0910*/  LOP3.LUT R3, R21, 0x40, RZ, 0x3c, !PT ;  /* 0x0000004015037812 */ /* 0x000fc400078e3cff */
[CC--:B------:R-:W-:Y:S01]  /*0920*/  IADD3 R24, PT, PT, R21.reuse, R4.reuse, RZ ;  /* 0x0000000415187210 */ /* 0x0c0fe20007ffe0ff */
[C---:B------:R-:W-:Y:S01]  /*0930*/  IMAD R19, R4.reuse, 0x4, R19 ;  /* 0x0000000404137824 */ /* 0x040fe200078e0213 */
[----:B------:R-:W-:Y:S01]  /*0940*/  LOP3.LUT R21, R21, 0x60, RZ, 0x3c, !PT ;  /* 0x0000006015157812 */ /* 0x000fe200078e3cff */
[C---:B------:R-:W-:Y:S01]  /*0950*/  IMAD R18, R4.reuse, 0x4, R5 ;  /* 0x0000000404127824 */ /* 0x040fe200078e0205 */
[----:B------:R-:W-:Y:S01]  /*0960*/  LEA R17, R4, R17, 0x2 ;  /* 0x0000001104117211 */ /* 0x000fe200078e10ff */
[--C-:B------:R-:W-:Y:S01]  /*0970*/  IMAD.IADD R23, R23, 0x1, R4.reuse ;  /* 0x0000000117177824 */ /* 0x100fe200078e0204 */
[----:B------:R-:W-:Y:S01]  /*0980*/  IADD3 R21, PT, PT, R21, R4, RZ ;  /* 0x0000000415157210 */ /* 0x000fe20007ffe0ff */
[----:B------:R-:W-:Y:S01]  /*0990*/  IMAD.IADD R22, R3, 0x1, R4 ;  /* 0x0000000103167824 */ /* 0x000fe200078e0204 */
[----:B------:R-:W-:-:S07]  /*09a0*/  SHF.R.U32.HI R25, RZ, 0x6, R25 ;  /* 0x00000006ff197819 */ /* 0x000fce0000011619 */
.L_x_17:
[----:B-1----:R-:W1:Y:S01]  /*09b0*/  S2R R0, SR_CgaCtaId ;  /* 0x0000000000007919 */ /* 0x002e620000008800 */
[----:B------:R-:W-:Y:S01]  /*09c0*/  MOV R3, 0x400 ;  /* 0x0000040000037802 */ /* 0x000fe20000000f00 */
[----:B------:R-:W-:-:S03]  /*09d0*/  UMOV UR4, URZ ;  /* 0x000000ff00047c82 */ /* 0x000fc60008000000 */
[----:B-1----:R-:W-:-:S07]  /*09e0*/  LEA R0, R0, R3, 0x18 ;  /* 0x0000000300007211 */ /* 0x002fce00078ec0ff */
.L_x_16:
[----:B-1----:R-:W-:Y:S01]  /*09f0*/  LEA R2, R15, R0, 0x3 ;  /* 0x000000000f027211 */ /* 0x002fe200078e18ff */
[----:B------:R-:W-:Y:S01]  /*0a00*/  ULOP3.LUT UP0, URZ, UR4, 0x3, URZ, 0xc0, !UPT ;  /* 0x0000000304ff7892 */ /* 0x000fe2000f80c0ff */
[----:B------:R-:W-:-:S04]  /*0a10*/  SHF.L.U32 R5, R16, 0x1f, RZ ;  /* 0x0000001f10057819 */ /* 0x000fc800000006ff */
[----:B------:R-:W1:Y:S02]  /*0a20*/  SYNCS.PHASECHK.TRANS64.TRYWAIT P0, [R2+URZ+0x31800], R5 ;  /* 0x03180005020075a7 */ /* 0x000e6400080011ff */
[----:B-1----:R-:W-:Y:S05]  /*0a30*/  @!P0 BRA `(.L_x_14) ;  /* 0x0000004800048947 */ /* 0x002fea0003800000 */
.L_x_71:
[----:B------:R-:W-:Y:S05]  /*0a40*/  BRA.U UP0, `(.L_x_15) ;  /* 0x0000000100bc7547 */ /* 0x000fea000b800000 */
[C-C-:B------:R-:W-:Y:S02]  /*0a50*/  IMAD R26, R15.reuse, 0x200, R0.reuse ;  /* 0x000002000f1a7824 */ /* 0x140fe400078e0200 */
[----:B------:R-:W-:Y:S02]  /*0a60*/  IMAD R3, R15, 0x400, R0 ;  /* 0x000004000f037824 */ /* 0x000fe400078e0200 */
[--C-:B------:R-:W-:Y:S01]  /*0a70*/  IMAD R9, R24, 0x4, R26.reuse ;  /* 0x0000000418097824 */ /* 0x100fe200078e021a */
[-C--:B------:R-:W-:Y:S01]  /*0a80*/  LEA R8, R23, R26.reuse, 0x2 ;  /* 0x0000001a17087211 */ /* 0x080fe200078e10ff */
[--C-:B------:R-:W-:Y:S01]  /*0a90*/  IMAD R29, R22, 0x4, R26.reuse ;  /* 0x00000004161d7824 */ /* 0x100fe200078e021a */
[-C--:B------:R-:W-:Y:S01]  /*0aa0*/  LEA R27, R21, R26.reuse, 0x2 ;  /* 0x0000001a151b7211 */ /* 0x080fe200078e10ff */
[--C-:B-1----:R-:W-:Y:S01]  /*0ab0*/  IMAD R5, R19, 0x4, R26.reuse ;  /* 0x0000000413057824 */ /* 0x102fe200078e021a */
[-C--:B------:R-:W-:Y:S01]  /*0ac0*/  LEA R6, R20, R26.reuse, 0x2 ;  /* 0x0000001a14067211 */ /* 0x080fe200078e10ff */
[----:B------:R-:W1:Y:S01]  /*0ad0*/  LDS R9, [R9+0x30000] ;  /* 0x0300000009097984 */ /* 0x000e620000000800 */
[----:B------:R-:W-:Y:S01]  /*0ae0*/  LEA R4, R18, R26, 0x2 ;  /* 0x0000001a12047211 */ /* 0x000fe200078e10ff */
[----:B------:R-:W-:Y:S01]  /*0af0*/  IMAD R26, R17, 0x4, R26 ;  /* 0x00000004111a7824 */ /* 0x000fe200078e021a */
[-C--:B------:R-:W-:Y:S01]  /*0b00*/  LEA R14, R24, R3.reuse, 0x2 ;  /* 0x00000003180e7211 */ /* 0x080fe200078e10ff */
[----:B------:R-:W2:Y:S01]  /*0b10*/  LDS R8, [R8+0x30000] ;  /* 0x0300000008087984 */ /* 0x000ea20000000800 */
[--C-:B------:R-:W-:Y:S01]  /*0b20*/  IMAD R11, R23, 0x4, R3.reuse ;  /* 0x00000004170b7824 */ /* 0x100fe200078e0203 */
[----:B------:R-:W-:Y:S01]  /*0b30*/  LEA R10, R22, R3, 0x2 ;  /* 0x00000003160a7211 */ /* 0x000fe200078e10ff */
[----:B------:R-:W-:Y:S01]  /*0b40*/  IMAD R7, R21, 0x4, R3 ;  /* 0x0000000415077824 */ /* 0x000fe200078e0203 */
[----:B------:R-:W3:Y:S04]  /*0b50*/  LDS R29, [R29+0x30000] ;  /* 0x030000001d1d7984 */ /* 0x000ee80000000800 */
[----:B------:R-:W4:Y:S01]  /*0b60*/  LDS R27, [R27+0x30000] ;  /* 0x030000001b1b7984 */ /* 0x000f220000000800 */
[----:B------:R-:W-:-:S03]  /*0b70*/  NOP ;  /* 0x0000000000007918 */ /* 0x000fc60000000000 */
[----:B-1----:R1:W-:Y:S04]  /*0b80*/  STS [R6+0x30000], R9 ;  /* 0x0300000906007388 */ /* 0x0023e80000000800 */
[----:B--2---:R2:W-:Y:S04]  /*0b90*/  STS [R5+0x30000], R8 ;  /* 0x0300000805007388 */ /* 0x0045e80000000800 */
[----:B---3--:R3:W-:Y:S04]  /*0ba0*/  STS [R4+0x30000], R29 ;  /* 0x0300001d04007388 */ /* 0x0087e80000000800 */
[----:B----4-:R-:W-:Y:S04]  /*0bb0*/  STS [R26+0x30000], R27 ;  /* 0x0300001b1a007388 */ /* 0x010fe80000000800 */
[----:B------:R-:W4:Y:S04]  /*0bc0*/  LDS R13, [R14+0x30800] ;  /* 0x030800000e0d7984 */ /* 0x000f280000000800 */
[----:B------:R-:W5:Y:S04]  /*0bd0*/  LDS R12, [R11+0x30800] ;  /* 0x030800000b0c7984 */ /* 0x000f680000000800 */
[----:B------:R-:W5:Y:S01]  /*0be0*/  LDS R9, [R10+0x30800] ;  /* 0x030800000a097984 */ /* 0x000f620000000800 */
[----:B-1----:R-:W-:-:S03]  /*0bf0*/  LEA R6, R20, R3, 0x2 ;  /* 0x0000000314067211 */ /* 0x002fc600078e10ff */
[----:B------:R-:W1:Y:S01]  /*0c00*/  LDS R8, [R7+0x30800] ;  /* 0x0308000007087984 */ /* 0x000e620000000800 */
[----:B--2---:R-:W-:Y:S01]  /*0c10*/  IMAD R5, R19, 0x4, R3 ;  /* 0x0000000413057824 */ /* 0x004fe200078e0203 */
[----:B------:R-:W-:Y:S01]  /*0c20*/  NOP ;  /* 0x0000000000007918 */ /* 0x000fe20000000000 */
[-C--:B---3--:R-:W-:Y:S02]  /*0c30*/  LEA R4, R18, R3.reuse, 0x2 ;  /* 0x0000000312047211 */ /* 0x088fe400078e10ff */
[----:B------:R-:W-:Y:S01]  /*0c40*/  LEA R3, R17, R3, 0x2 ;  /* 0x0000000311037211 */ /* 0x000fe200078e10ff */
[----:B----4-:R-:W-:Y:S04]  /*0c50*/  STS [R6+0x30800], R13 ;  /* 0x0308000d06007388 */ /* 0x010fe80000000800 */
[----:B-----5:R-:W-:Y:S04]  /*0c60*/  STS [R5+0x30800], R12 ;  /* 0x0308000c05007388 */ /* 0x020fe80000000800 */
[----:B------:R-:W-:Y:S04]  /*0c70*/  STS [R4+0x30800], R9 ;  /* 0x0308000904007388 */ /* 0x000fe80000000800 */
[----:B-1----:R-:W-:Y:S04]  /*0c80*/  STS [R3+0x30800], R8 ;  /* 0x0308000803007388 */ /* 0x002fe80000000800 */
[----:B------:R-:W1:Y:S04]  /*0c90*/  LDS R27, [R14+0x30a00] ;  /* 0x030a00000e1b7984 */ /* 0x000e680000000800 */
[----:B------:R-:W2:Y:S04]  /*0ca0*/  LDS R26, [R11+0x30a00] ;  /* 0x030a00000b1a7984 */ /* 0x000ea80000000800 */
[----:B------:R-:W3:Y:S04]  /*0cb0*/  LDS R29, [R10+0x30a00] ;  /* 0x030a00000a1d7984 */ /* 0x000ee80000000800 */
[----:B------:R-:W4:Y:S01]  /*0cc0*/  LDS R28, [R7+0x30a00] ;  /* 0x030a0000071c7984 */ /* 0x000f220000000800 */
[----:B------:R-:W-:-:S03]  /*0cd0*/  NOP ;  /* 0x0000000000007918 */ /* 0x000fc60000000000 */
[----:B-1----:R1:W-:Y:S04]  /*0ce0*/  STS [R6+0x30a00], R27 ;  /* 0x030a001b06007388 */ /* 0x0023e80000000800 */
[----:B--2---:R1:W-:Y:S04]  /*0cf0*/  STS [R5+0x30a00], R26 ;  /* 0x030a001a05007388 */ /* 0x0043e80000000800 */
[----:B---3--:R1:W-:Y:S04]  /*0d00*/  STS [R4+0x30a00], R29 ;  /* 0x030a001d04007388 */ /* 0x0083e80000000800 */
[----:B----4-:R1:W-:Y:S01]  /*0d10*/  STS [R3+0x30a00], R28 ;  /* 0x030a001c03007388 */ /* 0x0103e20000000800 */
[----:B------:R2:W-:Y:S06]  /*0d20*/  MEMBAR.ALL.CTA ;  /* 0x0000000000007992 */ /* 0x0005ec0000008000 */
[----:B--2---:R-:W2:Y:S02]  /*0d30*/  FENCE.VIEW.ASYNC.S ;  /* 0x00000000000073c6 */ /* 0x004ea40000000000 */
.L_x_15:
[----:B-1----:R-:W-:Y:S01]  /*0d40*/  VIADD R2, R2, 0x31840 ;  /* 0x0003184002027836 */ /* 0x002fe20000000000 */
[C---:B------:R-:W-:Y:S01]  /*0d50*/  ISETP.NE.AND P0, PT, R15.reuse, 0x3, PT ;  /* 0x000000030f00780c */ /* 0x040fe20003f05270 */
[----:B------:R-:W-:Y:S01]  /*0d60*/  VIADD R15, R15, 0x1 ;  /* 0x000000010f0f7836 */ /* 0x000fe20000000000 */
[----:B------:R-:W-:Y:S02]  /*0d70*/  UIADD3 UR4, UPT, UPT, UR4, 0x1, URZ ;  /* 0x0000000104047890 */ /* 0x000fe4000fffe0ff */
[----:B------:R-:W-:Y:S02]  /*0d80*/  PRMT R2, RZ, 0x654, R2 ;  /* 0x00000654ff027816 */ /* 0x000fe40000000002 */
[----:B------:R-:W-:Y:S01]  /*0d90*/  SEL R15, R15, RZ, P0 ;  /* 0x000000ff0f0f7207 */ /* 0x000fe20000000000 */
[----:B------:R-:W-:Y:S01]  /*0da0*/  UISETP.NE.AND UP0, UPT, UR4, 0x10, UPT ;  /* 0x000000100400788c */ /* 0x000fe2000bf05270 */
[----:B--2---:R1:W-:Y:S02]  /*0db0*/  SYNCS.ARRIVE.TRANS64.RED.A1T0 RZ, [R2+URZ], RZ ;  /* 0x000000ff02ff79a7 */ /* 0x0043e400081004ff */
[----:B------:R-:W-:-:S04]  /*0dc0*/  ISETP.NE.AND P0, PT, R15, RZ, PT ;  /* 0x000000ff0f00720c */ /* 0x000fc80003f05270 */
[----:B------:R-:W-:-:S04]  /*0dd0*/  SEL R3, RZ, 0x1, P0 ;  /* 0x00000001ff037807 */ /* 0x000fc80000000000 */
[----:B------:R-:W-:Y:S01]  /*0de0*/  LOP3.LUT R16, R16, R3, RZ, 0x3c, !PT ;  /* 0x0000000310107212 */ /* 0x000fe200078e3cff */
[----:B------:R-:W-:Y:S06]  /*0df0*/  BRA.U UP0, `(.L_x_16) ;  /* 0xfffffff900fc7547 */ /* 0x000fec000b83ffff */
[----:B------:R-:W-:-:S13]  /*0e00*/  ISETP.NE.AND P0, PT, R25, UR5, PT ;  /* 0x0000000519007c0c */ /* 0x000fda000bf05270 */
[----:B------:R-:W-:Y:S05]  /*0e10*/  @!P0 EXIT ;  /* 0x000000000000894d */ /* 0x000fea0003800000 */
[----:B------:R-:W-:Y:S01]  /*0e20*/  UIADD3 UR5, UPT, UPT, UR5, 0x1, URZ ;  /* 0x0000000105057890 */ /* 0x000fe2000fffe0ff */
[----:B------:R-:W-:Y:S05]  /*0e30*/  BRA `(.L_x_17) ;  /* 0xfffffff800dc7947 */ /* 0x000fea000383ffff */
.L_x_12:
[----:B-1----:R-:W-:-:S09]  /*0e40*/  UISETP.NE.AND UP0, UPT, UR5, URZ, UPT ;  /* 0x000000ff0500728c */ /* 0x002fd2000bf05270 */
[----:B------:R-:W-:Y:S05]  /*0e50*/  BRA.U UP0, `(.L_x_13) ;  /* 0x0000002500887547 */ /* 0x000fea000b800000 */
[----:B------:R-:W1:Y:S01]  /*0e60*/  S2UR UR4, SR_CTAID.X ;  /* 0x00000000000479c3 */ /* 0x000e620000002500 */
[----:B------:R-:W-:Y:S02]  /*0e70*/  UMOV UR8, 0x400 ;  /* 0x0000040000087882 */ /* 0x000fe40000000000 */
[----:B------:R-:W-:-:S04]  /*0e80*/  ULEA UR8, UR5, UR8, 0x18 ;  /* 0x0000000805087291 */ /* 0x000fc8000f8ec0ff */
[----:B------:R-:W-:Y:S02]  /*0e90*/  UIADD3 UR5, UPT, UPT, UR8, 0x14000, URZ ;  /* 0x0001400008057890 */ /* 0x000fe4000fffe0ff */
[----:B------:R-:W-:Y:S02]  /*0ea0*/  UIADD3 UR6, UPT, UPT, UR8, 0x4000, URZ ;  /* 0x0000400008067890 */ /* 0x000fe4000fffe0ff */
[----:B------:R-:W-:Y:S02]  /*0eb0*/  USHF.R.U32.HI UR5, URZ, 0x4, UR5 ;  /* 0x00000004ff057899 */ /* 0x000fe40008011605 */
[----:B------:R-:W-:Y:S02]  /*0ec0*/  USHF.R.U32.HI UR6, URZ, 0x4, UR6 ;  /* 0x00000004ff067899 */ /* 0x000fe40008011606 */
[----:B------:R-:W-:Y:S01]  /*0ed0*/  ULOP3.LUT UR5, UR5, 0x3fc0, URZ, 0xc0, !UPT ;  /* 0x00003fc005057892 */ /* 0x000fe2000f8ec0ff */
[----:B-1----:R-:W-:-:S13]  /*0ee0*/  ISETP.LE.U32.AND P0, PT, R0, UR4, PT ;  /* 0x0000000400007c0c */ /* 0x002fda000bf03070 */
[----:B------:R-:W-:Y:S05]  /*0ef0*/  @P0 EXIT ;  /* 0x000000000000094d */ /* 0x000fea0003800000 */
[----:B------:R-:W-:Y:S01]  /*0f00*/  ULOP3.LUT UR4, URZ, UR4, URZ, 0x33, !UPT ;  /* 0x00000004ff047292 */ /* 0x000fe2000f8e33ff */
[----:B------:R-:W-:Y:S01]  /*0f10*/  IMAD.U32 R3, RZ, RZ, UR5 ;  /* 0x00000005ff037e24 */ /* 0x000fe2000f8e00ff */
[----:B------:R-:W-:Y:S01]  /*0f20*/  ULOP3.LUT UR6, UR6, 0x3fc0, URZ, 0xc0, !UPT ;  /* 0x00003fc006067892 */ /* 0x000fe2000f8ec0ff */
[C---:B------:R-:W-:Y:S01]  /*0f30*/  ISETP.GE.U32.AND P0, PT, R4.reuse, 0x4, PT ;  /* 0x000000040400780c */ /* 0x040fe20003f06070 */
[----:B------:R-:W-:Y:S01]  /*0f40*/  UMOV UR18, URZ ;  /* 0x000000ff00127c82 */ /* 0x000fe20008000000 */
[----:B------:R-:W-:Y:S01]  /*0f50*/  IMAD R8, R4, 0x700, R3 ;  /* 0x0000070004087824 */ /* 0x000fe200078e0203 */
[----:B------:R-:W-:Y:S01]  /*0f60*/  UMOV UR15, URZ ;  /* 0x000000ff000f7c82 */ /* 0x000fe20008000000 */
[----:B------:R-:W-:Y:S01]  /*0f70*/  VIADD R3, R0, UR4 ;  /* 0x0000000400037c36 */ /* 0x000fe20008000000 */
[----:B------:R-:W-:Y:S01]  /*0f80*/  LEA R9, R4, UR6, 0xa ;  /* 0x0000000604097c11 */ /* 0x000fe2000f8e50ff */
[----:B------:R-:W-:Y:S01]  /*0f90*/  IMAD.MOV.U32 R4, RZ, RZ, RZ ;  /* 0x000000ffff047224 */ /* 0x000fe200078e00ff */
[----:B------:R-:W-:Y:S01]  /*0fa0*/  SEL R8, R8, RZ, !P0 ;  /* 0x000000ff08087207 */ /* 0x000fe20004000000 */
[----:B------:R-:W-:Y:S01]  /*0fb0*/  IMAD.HI.U32 R3, R3, 0x75ded953, RZ ;  /* 0x75ded95303037827 */ /* 0x000fe200078e00ff */
[----:B------:R-:W-:Y:S01]  /*0fc0*/  SEL R9, R9, RZ, !P0 ;  /* 0x000000ff09097207 */ /* 0x000fe20004000000 */
[----:B------:R-:W-:Y:S01]  /*0fd0*/  UMOV UR6, 0x1c0 ;  /* 0x000001c000067882 */ /* 0x000fe20000000000 */
[----:B------:R-:W-:Y:S01]  /*0fe0*/  UMOV UR7, 0x1c4 ;  /* 0x000001c400077882 */ /* 0x000fe20000000000 */
[----:B------:R-:W-:Y:S01]  /*0ff0*/  UMOV UR4, 0x1c0 ;  /* 0x000001c000047882 */ /* 0x000fe20000000000 */
[----:B------:R-:W-:Y:S01]  /*1000*/  SHF.R.U32.HI R3, RZ, 0x6, R3 ;  /* 0x00000006ff037819 */ /* 0x000fe20000011603 */
[----:B------:R-:W-:-:S06]  /*1010*/  UMOV UR5, 0x1c4 ;  /* 0x000001c400057882 */ /* 0x000fcc0000000000 */
.L_x_24:
[----:B------:R-:W-:Y:S01]  /*1020*/  USHF.R.U32.HI UR10, URZ, 0x1, UR18 ;  /* 0x00000001ff0a7899 */ /* 0x000fe20008011612 */
[----:B------:R-:W-:Y:S01]  /*1030*/  HFMA2 R7, -RZ, RZ, 0, 5.9604644775390625e-08 ;  /* 0x00000001ff077431 */ /* 0x000fe200000001ff */
[----:B------:R-:W-:Y:S02]  /*1040*/  USHF.L.U32 UR9, UR18, 0x3, URZ ;  /* 0x0000000312097899 */ /* 0x000fe400080006ff */
[----:B------:R-:W-:Y:S02]  /*1050*/  ULOP3.LUT UR10, UR10, 0x1, URZ, 0xc, !UPT ;  /* 0x000000010a0a7892 */ /* 0x000fe4000f8e0cff */
[----:B------:R-:W-:Y:S02]  /*1060*/  ULOP3.LUT UR9, UR9, 0x8, URZ, 0xc0, !UPT ;  /* 0x0000000809097892 */ /* 0x000fe4000f8ec0ff */
[----:B------:R-:W-:Y:S02]  /*1070*/  USHF.L.U32 UR10, UR10, 0x1f, URZ ;  /* 0x0000001f0a0a7899 */ /* 0x000fe400080006ff */
[----:B------:R-:W-:-:S02]  /*1080*/  ULOP3.LUT UR12, UR18, 0x1, URZ, 0xc0, !UPT ;  /* 0x00000001120c7892 */ /* 0x000fc4000f8ec0ff */
[----:B------:R-:W-:Y:S01]  /*1090*/  MOV R0, UR9 ;  /* 0x0000000900007c02 */ /* 0x000fe20008000f00 */
[----:B------:R-:W-:Y:S01]  /*10a0*/  UIADD3 UR9, UPT, UPT, UR8, UR9, URZ ;  /* 0x0000000908097290 */ /* 0x000fe2000fffe0ff */
[----:B------:R-:W-:Y:S01]  /*10b0*/  MOV R5, UR10 ;  /* 0x0000000a00057c02 */ /* 0x000fe20008000f00 */
[----:B------:R-:W-:Y:S02]  /*10c0*/  UIMAD UR12, UR12, 0xe0, URZ ;  /* 0x000000e00c0c78a4 */ /* 0x000fe4000f8e02ff */
[----:B------:R-:W-:Y:S01]  /*10d0*/  UIADD3 UR11, UPT, UPT, UR9, 0x31860, URZ ;  /* 0x00031860090b7890 */ /* 0x000fe2000fffe0ff */
[----:B------:R-:W1:Y:S02]  /*10e0*/  SYNCS.PHASECHK.TRANS64.TRYWAIT P0, [R0+UR8+0x31870], R5 ;  /* 0x03187005000075a7 */ /* 0x000e640008001108 */
[----:B-1----:R-:W-:Y:S09]  /*10f0*/  @!P0 BRA `(.L_x_18) ;  /* 0x00000040006c8947 */ /* 0x002ff20003800000 */
.L_x_73:
[----:B------:R-:W-:Y:S01]  /*1100*/  NOP ;  /* 0x0000000000007918 */ /* 0x000fe20000000000 */
[----:B------:R-:W-:Y:S01]  /*1110*/  UMOV UR17, 0xe ;  /* 0x0000000e00117882 */ /* 0x000fe20000000000 */
[----:B------:R-:W-:-:S05]  /*1120*/  UMOV UR16, 0xfffffff0 ;  /* 0xfffffff000107882 */ /* 0x000fca0000000000 */
.L_x_23:
[----:B------:R-:W-:Y:S01]  /*1130*/  ULEA UR13, UR15, UR8, 0x3 ;  /* 0x000000080f0d7291 */ /* 0x000fe2000f8e18ff */
[----:B-1----:R-:W-:Y:S01]  /*1140*/  SHF.L.U32 R11, R4, 0x1f, RZ ;  /* 0x0000001f040b7819 */ /* 0x002fe200000006ff */
[----:B------:R-:W-:Y:S01]  /*1150*/  UIADD3 UR14, UPT, UPT, UR16, 0x10, URZ ;  /* 0x00000010100e7890 */ /* 0x000fe2000fffe0ff */
[----:B------:R-:W-:Y:S03]  /*1160*/  MOV R0, UR15 ;  /* 0x0000000f00007c02 */ /* 0x000fe60008000f00 */
[----:B------:R-:W-:Y:S03]  /*1170*/  ULOP3.LUT UP0, UR14, UR14, 0x2, URZ, 0xc0, !UPT ;  /* 0x000000020e0e7892 */ /* 0x000fe6000f80c0ff */
[----:B------:R-:W1:Y:S02]  /*1180*/  SYNCS.PHASECHK.TRANS64.TRYWAIT P0, [UR13+0x31840], R11 ;  /* 0x0318400bff0075a7 */ /* 0x000e64000800110d */
[----:B-12---:R-:W-:Y:S07]  /*1190*/  @!P0 BRA `(.L_x_19) ;  /* 0x0000004000648947 */ /* 0x006fee0003800000 */
.L_x_75:
[----:B------:R-:W-:Y:S01]  /*11a0*/  NOP ;  /* 0x0000000000007918 */ /* 0x000fe20000000000 */
[----:B------:R-:W-:Y:S05]  /*11b0*/  BRA.U UP0, `(.L_x_20) ;  /* 0x0000000100487547 */ /* 0x000fea000b800000 */
[----:B------:R-:W-:Y:S02]  /*11c0*/  ULEA UR19, UR15, UR8, 0x9 ;  /* 0x000000080f137291 */ /* 0x000fe4000f8e48ff */
[----:B------:R-:W-:Y:S02]  /*11d0*/  ULEA UR9, UR15, UR8, 0xa ;  /* 0x000000080f097291 */ /* 0x000fe4000f8e50ff */
[----:B------:R-:W-:Y:S02]  /*11e0*/  UIADD3 UR19, UPT, UPT, UR19, 0x30000, URZ ;  /* 0x0003000013137890 */ /* 0x000fe4000fffe0ff */
[----:B------:R-:W-:Y:S02]  /*11f0*/  UIADD3 UR10, UPT, UPT, UR9, 0x30800, URZ ;  /* 0x00030800090a7890 */ /* 0x000fe4000fffe0ff */
[----:B------:R-:W-:Y:S02]  /*1200*/  UIADD3 UR9, UPT, UPT, UR9, 0x30a00, URZ ;  /* 0x00030a0009097890 */ /* 0x000fe4000fffe0ff */
[----:B------:R-:W-:Y:S02]  /*1210*/  USHF.R.U32.HI UR19, URZ, 0x4, UR19 ;  /* 0x00000004ff137899 */ /* 0x000fe40008011613 */
[----:B------:R-:W-:Y:S02]  /*1220*/  USHF.R.U32.HI UR10, URZ, 0x4, UR10 ;  /* 0x00000004ff0a7899 */ /* 0x000fe4000801160a */
[----:B------:R-:W-:Y:S02]  /*1230*/  USHF.R.U32.HI UR9, URZ, 0x4, UR9 ;  /* 0x00000004ff097899 */ /* 0x000fe40008011609 */
[----:B------:R-:W-:Y:S02]  /*1240*/  ULOP3.LUT UR20, UR19, 0x3fe0, URZ, 0xc0, !UPT ;  /* 0x00003fe013147892 */ /* 0x000fe4000f8ec0ff */
[----:B------:R-:W-:Y:S02]  /*1250*/  ULOP3.LUT UR22, UR10, 0x3fc0, URZ, 0xc0, !UPT ;  /* 0x00003fc00a167892 */ /* 0x000fe4000f8ec0ff */
[----:B------:R-:W-:Y:S01]  /*1260*/  ULOP3.LUT UR24, UR9, 0x3fe0, URZ, 0xc0, !UPT ;  /* 0x00003fe009187892 */ /* 0x000fe2000f8ec0ff */
[----:B------:R-:W-:Y:S01]  /*1270*/  UMOV UR21, 0x4008 ;  /* 0x0000400800157882 */ /* 0x000fe20000000000 */
[----:B------:R-:W-:Y:S01]  /*1280*/  UMOV UR23, 0x4008 ;  /* 0x0000400800177882 */ /* 0x000fe20000000000 */
[----:B------:R-:W-:Y:S02]  /*1290*/  UMOV UR25, 0x4008 ;  /* 0x0000400800197882 */ /* 0x000fe40000000000 */
[----:B------:R2:W-:Y:S02]  /*12a0*/  UTCCP.T.S.4x32dp128bit tmem[0x1c0], gdesc[UR20] ;  /* 0x0001c014ff0079e7 */ /* 0x0005e40009100000 */
[----:B------:R2:W-:Y:S02]  /*12b0*/  UTCCP.T.S.4x32dp128bit tmem[0x1c4], gdesc[UR22] ;  /* 0x0001c416ff0079e7 */ /* 0x0005e40009100000 */
[----:B------:R2:W-:Y:S01]  /*12c0*/  UTCCP.T.S.4x32dp128bit tmem[0x1c8], gdesc[UR24] ;  /* 0x0001c818ff0079e7 */ /* 0x0005e20009100000 */
[----:B------:R-:W-:Y:S02]  /*12d0*/  NOP ;  /* 0x0000000000007918 */ /* 0x000fe40000000000 */
.L_x_20:
[----:B------:R-:W-:Y:S01]  /*12e0*/  UISETP.NE.AND UP0, UPT, UR15, 0x3, UPT ;  /* 0x000000030f00788c */ /* 0x000fe2000bf05270 */
[----:B------:R-:W-:Y:S01]  /*12f0*/  SHFL.IDX PT, R5, R8, R0, 0x1f ;  /* 0x00001f0008057589 */ /* 0x000fe200000e0000 */
[----:B------:R-:W-:Y:S01]  /*1300*/  UIADD3 UR10, UPT, UPT, UR15, 0x1, URZ ;  /* 0x000000010f0a7890 */ /* 0x000fe2000fffe0ff */
[----:B------:R-:W-:Y:S03]  /*1310*/  NOP ;  /* 0x0000000000007918 */ /* 0x000fe60000000000 */
[----:B------:R-:W-:Y:S03]  /*1320*/  USEL UR10, UR10, URZ, UP0 ;  /* 0x000000ff0a0a7287 */ /* 0x000fe60008000000 */
[----:B-1----:R-:W1:Y:S01]  /*1330*/  SHFL.IDX PT, R2, R9, R0, 0x1f ;  /* 0x00001f0009027589 */ /* 0x002e6200000e0000 */
[----:B------:R-:W-:Y:S02]  /*1340*/  USHF.L.U32 UR15, UR14, 0x4, URZ ;  /* 0x000000040e0f7899 */ /* 0x000fe400080006ff */
[----:B------:R-:W-:Y:S02]  /*1350*/  ULEA UR9, UR10, UR8, 0x3 ;  /* 0x000000080a097291 */ /* 0x000fe4000f8e18ff */
[----:B------:R-:W-:Y:S01]  /*1360*/  ULEA UR14, UR14, 0x8b8, 0xd ;  /* 0x000008b80e0e7891 */ /* 0x000fe2000f8e68ff */
[----:B------:R-:W-:Y:S01]  /*1370*/  ISETP.NE.AND P0, PT, RZ, UR10, PT ;  /* 0x0000000aff007c0c */ /* 0x000fe2000bf05270 */
[----:B------:R-:W-:Y:S01]  /*1380*/  UISETP.NE.AND UP0, UPT, UR16, -0x10, UPT ;  /* 0xfffffff01000788c */ /* 0x000fe2000bf05270 */
[----:B------:R-:W-:Y:S01]  /*1390*/  IMAD.U32 R10, RZ, RZ, UR10 ;  /* 0x0000000aff0a7e24 */ /* 0x000fe2000f8e00ff */
[----:B------:R-:W-:Y:S02]  /*13a0*/  UPRMT UR15, UR15, 0x5410, UR14 ;  /* 0x000054100f0f7896 */ /* 0x000fe4000800000e */
[----:B------:R-:W-:Y:S01]  /*13b0*/  UIADD3 UR13, UPT, UPT, UR13, 0x31820, URZ ;  /* 0x000318200d0d7890 */ /* 0x000fe2000fffe0ff */
[----:B------:R-:W-:Y:S01]  /*13c0*/  UMOV UR14, URZ ;  /* 0x000000ff000e7c82 */ /* 0x000fe20008000000 */
[----:B--2---:R-:W-:Y:S01]  /*13d0*/  UMOV UR23, 0x40004040 ;  /* 0x4000404000177882 */ /* 0x004fe20000000000 */
[----:B------:R-:W-:Y:S01]  /*13e0*/  UMOV UR21, 0x40004040 ;  /* 0x4000404000157882 */ /* 0x000fe20000000000 */
[----:B------:R-:W-:Y:S01]  /*13f0*/  UMOV UR27, 0x40004040 ;  /* 0x40004040001b7882 */ /* 0x000fe20000000000 */
[----:B------:R-:W-:Y:S01]  /*1400*/  UMOV UR25, 0x40004040 ;  /* 0x4000404000197882 */ /* 0x000fe20000000000 */
[----:B------:R-:W-:Y:S01]  /*1410*/  UMOV UR31, 0x40004040 ;  /* 0x40004040001f7882 */ /* 0x000fe20000000000 */
[----:B------:R-:W-:Y:S01]  /*1420*/  UMOV UR29, 0x40004040 ;  /* 0x40004040001d7882 */ /* 0x000fe20000000000 */
[----:B------:R-:W-:Y:S01]  /*1430*/  UMOV UR35, 0x40004040 ;  /* 0x4000404000237882 */ /* 0x000fe20000000000 */
[----:B------:R-:W-:Y:S01]  /*1440*/  UMOV UR33, 0x40004040 ;  /* 0x4000404000217882 */ /* 0x000fe20000000000 */
[----:B-1----:R-:W-:Y:S02]  /*1450*/  R2UR UR22, R2 ;  /* 0x00000000021672ca */ /* 0x002fe400000e0000 */
[----:B------:R-:W-:Y:S02]  /*1460*/  R2UR UR20, R5 ;  /* 0x00000000051472ca */ /* 0x000fe400000e0000 */
[----:B------:R-:W-:Y:S04]  /*1470*/  SEL R5, RZ, 0x1, P0 ;  /* 0x00000001ff057807 */ /* 0x000fe80000000000 */
[----:B------:R-:W-:Y:S05]  /*1480*/  LOP3.LUT R4, R4, R5, RZ, 0x3c, !PT ;  /* 0x0000000504047212 */ /* 0x000fea00078e3cff */
[----:B------:R-:W-:Y:S01]  /*1490*/  UIADD3 UR26, UPT, UPT, UR22, 0x2, URZ ;  /* 0x00000002161a7890 */ /* 0x000fe2000fffe0ff */
[----:B------:R-:W-:Y:S01]  /*14a0*/  IMAD.U32 R13, R4, -0x80000000, RZ ;  /* 0x80000000040d7824 */ /* 0x000fe200078e00ff */
[----:B------:R-:W-:Y:S01]  /*14b0*/  UIADD3 UR24, UPT, UPT, UR20, 0x2, URZ ;  /* 0x0000000214187890 */ /* 0x000fe2000fffe0ff */
[----:B------:R1:W-:Y:S01]  /*14c0*/  UTCQMMA gdesc[UR22], gdesc[UR20], tmem[UR12], tmem[UR14], idesc[UR15], tmem[UR6], UP0 ;  /* 0x00060e1416007dea */ /* 0x0003e2000800030c */
[----:B------:R-:W-:Y:S02]  /*14d0*/  UIADD3 UR30, UPT, UPT, UR22, 0x4, URZ ;  /* 0x00000004161e7890 */ /* 0x000fe4000fffe0ff */
[----:B------:R-:W-:Y:S02]  /*14e0*/  UIADD3 UR28, UPT, UPT, UR20, 0x4, URZ ;  /* 0x00000004141c7890 */ /* 0x000fe4000fffe0ff */
[----:B------:R-:W-:Y:S02]  /*14f0*/  UIADD3 UR34, UPT, UPT, UR22, 0x6, URZ ;  /* 0x0000000616227890 */ /* 0x000fe4000fffe0ff */
[----:B------:R-:W-:Y:S01]  /*1500*/  UIADD3 UR32, UPT, UPT, UR20, 0x6, URZ ;  /* 0x0000000614207890 */ /* 0x000fe2000fffe0ff */
[----:B------:R1:W-:Y:S04]  /*1510*/  UTCQMMA gdesc[UR26], gdesc[UR24], tmem[UR12], tmem[UR14], idesc[UR15], tmem[UR6], UPT ;  /* 0x00060e181a007dea */ /* 0x0003e8000b80030c */
[----:B------:R1:W-:Y:S04]  /*1520*/  UTCQMMA gdesc[UR30], gdesc[UR28], tmem[UR12], tmem[UR14], idesc[UR15], tmem[UR6], UPT ;  /* 0x00060e1c1e007dea */ /* 0x0003e8000b80030c */
[----:B------:R1:W-:Y:S01]  /*1530*/  UTCQMMA gdesc[UR34], gdesc[UR32], tmem[UR12], tmem[UR14], idesc[UR15], tmem[UR6], UPT ;  /* 0x00060e2022007dea */ /* 0x0003e2000b80030c */
[----:B------:R1:W-:Y:S01]  /*1540*/  UTCBAR [UR13], URZ ;  /* 0x000000ff0d0073e9 */ /* 0x0003e200080000ff */
[----:B------:R-:W2:Y:S02]  /*1550*/  SYNCS.PHASECHK.TRANS64.TRYWAIT P0, [UR9+0x31840], R13 ;  /* 0x0318400dff0075a7 */ /* 0x000ea40008001109 */
[----:B-12---:R-:W-:Y:S05]  /*1560*/  @!P0 BRA `(.L_x_21) ;  /* 0x0000003c008c8947 */ /* 0x006fea0003800000 */
.L_x_77:
[----:B------:R-:W-:Y:S01]  /*1570*/  ELECT P0, URZ, PT ;  /* 0x0000000000ff782f */ /* 0x000fe20003800000 */
[----:B------:R-:W-:Y:S01]  /*1580*/  SHFL.IDX PT, R2, R9, R10, 0x1f ;  /* 0x00001f0a09027589 */ /* 0x000fe200000e0000 */
[----:B------:R-:W-:Y:S02]  /*1590*/  UIADD3 UR9, UPT, UPT, UR9, 0x31820, URZ ;  /* 0x0003182009097890 */ /* 0x000fe4000fffe0ff */
[----:B------:R-:W-:Y:S05]  /*15a0*/  UISETP.NE.AND UP0, UPT, UR16, -0x2, UPT ;  /* 0xfffffffe1000788c */ /* 0x000fea000bf05270 */
[----:B-1----:R-:W1:Y:S01]  /*15b0*/  SHFL.IDX PT, R0, R8, R10, 0x1f ;  /* 0x00001f0a08007589 */ /* 0x002e6200000e0000 */
[----:B------:R-:W-:Y:S01]  /*15c0*/  NOP ;  /* 0x0000000000007918 */ /* 0x000fe20000000000 */
[----:B------:R-:W-:Y:S02]  /*15d0*/  NOP ;  /* 0x0000000000007918 */ /* 0x000fe40000000000 */
[C---:B------:R-:W-:Y:S01]  /*15e0*/  @P0 IMAD.SHL.U32 R5, R7.reuse, 0x2000, RZ ;  /* 0x0000200007050824 */ /* 0x040fe200078e00ff */
[----:B------:R-:W-:Y:S01]  /*15f0*/  UMOV UR21, 0x40004040 ;  /* 0x4000404000157882 */ /* 0x000fe20000000000 */
[----:B------:R-:W-:Y:S01]  /*1600*/  @P0 IMAD.SHL.U32 R6, R7, 0x10, RZ ;  /* 0x0000001007060824 */ /* 0x000fe200078e00ff */
[----:B------:R-:W-:Y:S01]  /*1610*/  UMOV UR15, 0x40004040 ;  /* 0x40004040000f7882 */ /* 0x000fe20000000000 */
[----:B------:R-:W-:Y:S01]  /*1620*/  UMOV UR27, 0x40004040 ;  /* 0x40004040001b7882 */ /* 0x000fe20000000000 */
[----:B------:R-:W-:Y:S01]  /*1630*/  @P0 LOP3.LUT R5, R5, 0x6000, RZ, 0xc0, !PT ;  /* 0x0000600005050812 */ /* 0x000fe200078ec0ff */
[----:B------:R-:W-:Y:S01]  /*1640*/  UMOV UR25, 0x40004040 ;  /* 0x4000404000197882 */ /* 0x000fe20000000000 */
[----:B------:R-:W-:Y:S01]  /*1650*/  @P0 LOP3.LUT R6, R6, 0x30, RZ, 0xc0, !PT ;  /* 0x0000003006060812 */ /* 0x000fe200078ec0ff */
[----:B------:R-:W-:Y:S01]  /*1660*/  UMOV UR31, 0x40004040 ;  /* 0x40004040001f7882 */ /* 0x000fe20000000000 */
[----:B------:R-:W-:Y:S01]  /*1670*/  @P0 LOP3.LUT R5, R5, 0x8b8, RZ, 0xfc, !PT ;  /* 0x000008b805050812 */ /* 0x000fe200078efcff */
[----:B------:R-:W-:Y:S01]  /*1680*/  UMOV UR29, 0x40004040 ;  /* 0x40004040001d7882 */ /* 0x000fe20000000000 */
[----:B------:R-:W-:Y:S01]  /*1690*/  UMOV UR35, 0x40004040 ;  /* 0x4000404000237882 */ /* 0x000fe20000000000 */
[----:B------:R-:W-:Y:S01]  /*16a0*/  UMOV UR33, 0x40004040 ;  /* 0x4000404000217882 */ /* 0x000fe20000000000 */
[----:B------:R-:W-:Y:S02]  /*16b0*/  @P0 PRMT R5, R6, 0x5410, R5 ;  /* 0x0000541006050816 */ /* 0x000fe40000000005 */
[----:B-1----:R-:W-:Y:S01]  /*16c0*/  R2UR UR14, R0 ;  /* 0x00000000000e72ca */ /* 0x002fe200000e0000 */
[----:B------:R-:W-:Y:S01]  /*16d0*/  @P0 IMAD.MOV.U32 R10, RZ, RZ, RZ ;  /* 0x000000ffff0a0224 */ /* 0x000fe200078e00ff */
[----:B------:R-:W-:Y:S02]  /*16e0*/  @P0 R2UR UR13, R5 ;  /* 0x00000000050d02ca */ /* 0x000fe400000e0000 */
[----:B------:R-:W-:Y:S02]  /*16f0*/  R2UR UR20, R2 ;  /* 0x00000000021472ca */ /* 0x000fe400000e0000 */
[----:B------:R-:W-:Y:S07]  /*1700*/  @P0 R2UR UR22, R10 ;  /* 0x000000000a1602ca */ /* 0x000fee00000e0000 */
[----:B------:R-:W-:Y:S02]  /*1710*/  UIADD3 UR24, UPT, UPT, UR14, 0x2, URZ ;  /* 0x000000020e187890 */ /* 0x000fe4000fffe0ff */
[----:B------:R-:W-:Y:S01]  /*1720*/  UIADD3 UR28, UPT, UPT, UR14, 0x4, URZ ;  /* 0x000000040e1c7890 */ /* 0x000fe2000fffe0ff */
[----:B------:R-:W-:Y:S01]  /*1730*/  IMAD.U32 R11, RZ, RZ, UR13 ;  /* 0x0000000dff0b7e24 */ /* 0x000fe2000f8e00ff */
[----:B------:R-:W-:Y:S02]  /*1740*/  UIADD3 UR26, UPT, UPT, UR20, 0x2, URZ ;  /* 0x00000002141a7890 */ /* 0x000fe4000fffe0ff */
[----:B------:R-:W-:Y:S02]  /*1750*/  UIADD3 UR30, UPT, UPT, UR20, 0x4, URZ ;  /* 0x00000004141e7890 */ /* 0x000fe4000fffe0ff */
[----:B------:R-:W-:Y:S01]  /*1760*/  @P0 R2UR UR23, R11 ;  /* 0x000000000b1702ca */ /* 0x000fe200000e0000 */
[----:B------:R-:W-:Y:S02]  /*1770*/  UIADD3 UR34, UPT, UPT, UR20, 0x6, URZ ;  /* 0x0000000614227890 */ /* 0x000fe4000fffe0ff */
[----:B------:R-:W-:Y:S10]  /*1780*/  UIADD3 UR32, UPT, UPT, UR14, 0x6, URZ ;  /* 0x000000060e207890 */ /* 0x000ff4000fffe0ff */
[----:B------:R1:W-:Y:S01]  /*1790*/  UTCQMMA gdesc[UR20], gdesc[UR14], tmem[UR12], tmem[UR22], idesc[UR23], tmem[UR4], UPT ;  /* 0x0004160e14007dea */ /* 0x0003e2000b80030c */
[----:B------:R1:W-:Y:S01]  /*17a0*/  UTCQMMA gdesc[UR26], gdesc[UR24], tmem[UR12], tmem[UR22], idesc[UR23], tmem[UR4], UPT ;  /* 0x000416181a007dea */ /* 0x0003e2000b80030c */
[----:B------:R1:W-:Y:S01]  /*17b0*/  UTCQMMA gdesc[UR30], gdesc[UR28], tmem[UR12], tmem[UR22], idesc[UR23], tmem[UR4], UPT ;  /* 0x0004161c1e007dea */ /* 0x0003e2000b80030c */
[----:B------:R1:W-:Y:S01]  /*17c0*/  UTCQMMA gdesc[UR34], gdesc[UR32], tmem[UR12], tmem[UR22], idesc[UR23], tmem[UR4], UPT ;  /* 0x0004162022007dea */ /* 0x0003e2000b80030c */
[----:B------:R1:W-:Y:S01]  /*17d0*/  UTCBAR [UR9], URZ ;  /* 0x000000ff090073e9 */ /* 0x0003e200080000ff */
[----:B------:R-:W-:Y:S05]  /*17e0*/  BRA.U UP0, `(.L_x_22) ;  /* 0x0000000100087547 */ /* 0x000fea000b800000 */
[----:B------:R2:W-:Y:S01]  /*17f0*/  UTCBAR [UR11], URZ ;  /* 0x000000ff0b0073e9 */ /* 0x0005e200080000ff */
[----:B------:R-:W-:Y:S01]  /*1800*/  NOP ;  /* 0x0000000000007918 */ /* 0x000fe20000000000 */
.L_x_22:
[----:B------:R-:W-:Y:S01]  /*1810*/  UISETP.NE.AND UP0, UPT, UR10, 0x3, UPT ;  /* 0x000000030a00788c */ /* 0x000fe2000bf05270 */
[----:B------:R-:W-:Y:S01]  /*1820*/  VIADD R7, R7, 0x2 ;  /* 0x0000000207077836 */ /* 0x000fe20000000000 */
[----:B------:R-:W-:Y:S02]  /*1830*/  UIADD3 UR10, UPT, UPT, UR10, 0x1, URZ ;  /* 0x000000010a0a7890 */ /* 0x000fe4000fffe0ff */
[----:B------:R-:W-:Y:S02]  /*1840*/  UIADD3 UR17, UPT, UPT, UR17, -0x2, URZ ;  /* 0xfffffffe11117890 */ /* 0x000fe4000fffe0ff */
[----:B-1----:R-:W-:Y:S02]  /*1850*/  USEL UR15, UR10, URZ, UP0 ;  /* 0x000000ff0a0f7287 */ /* 0x002fe40008000000 */
[----:B------:R-:W-:Y:S02]  /*1860*/  UISETP.NE.AND UP0, UPT, UR17, -0x2, UPT ;  /* 0xfffffffe1100788c */ /* 0x000fe4000bf05270 */
[----:B------:R-:W-:Y:S02]  /*1870*/  UIADD3 UR16, UPT, UPT, UR16, 0x2, URZ ;  /* 0x0000000210107890 */ /* 0x000fe4000fffe0ff */
[----:B------:R-:W-:Y:S04]  /*1880*/  ISETP.NE.AND P0, PT, RZ, UR15, PT ;  /* 0x0000000fff007c0c */ /* 0x000fe8000bf05270 */
[----:B------:R-:W-:Y:S04]  /*1890*/  SEL R5, RZ, 0x1, P0 ;  /* 0x00000001ff057807 */ /* 0x000fe80000000000 */
[----:B------:R-:W-:Y:S01]  /*18a0*/  LOP3.LUT R4, R4, R5, RZ, 0x3c, !PT ;  /* 0x0000000504047212 */ /* 0x000fe200078e3cff */
[----:B------:R-:W-:Y:S06]  /*18b0*/  BRA.U UP0, `(.L_x_23) ;  /* 0xfffffff9001c7547 */ /* 0x000fec000b83ffff */
[----:B------:R-:W-:-:S13]  /*18c0*/  ISETP.NE.AND P0, PT, R3, UR18, PT ;  /* 0x0000001203007c0c */ /* 0x000fda000bf05270 */
[----:B--2---:R-:W-:Y:S05]  /*18d0*/  @!P0 EXIT ;  /* 0x000000000000894d */ /* 0x004fea0003800000 */
[----:B------:R-:W-:Y:S01]  /*18e0*/  UIADD3 UR18, UPT, UPT, UR18, 0x1, URZ ;  /* 0x0000000112127890 */ /* 0x000fe2000fffe0ff */
[----:B------:R-:W-:Y:S11]  /*18f0*/  BRA `(.L_x_24) ;  /* 0xfffffff400c87947 */ /* 0x000ff6000383ffff */
.L_x_11:
[----:B------:R-:W-:-:S13]  /*1900*/  ELECT P0, URZ, PT ;  /* 0x0000000000ff782f */ /* 0x000fda0003800000 */
[----:B------:R-:W-:Y:S05]  /*1910*/  @!P0 BRA `(.L_x_13) ;  /* 0x0000001800d88947 */ /* 0x000fea0003800000 */
[----:B------:R-:W1:Y:S02]  /*1920*/  S2UR UR4, SR_CTAID.X ;  /* 0x00000000000479c3 */ /* 0x000e640000002500 */
[----:B-1----:R-:W-:-:S13]  /*1930*/  ISETP.LE.U32.AND P0, PT, R0, UR4, PT ;  /* 0x0000000400007c0c */ /* 0x002fda000bf03070 */
[----:B------:R-:W-:Y:S05]  /*1940*/  @P0 EXIT ;  /* 0x000000000000094d */ /* 0x000fea0003800000 */
[----:B------:R-:W1:Y:S01]  /*1950*/  S2R R8, SR_CgaCtaId ;  /* 0x0000000000087919 */ /* 0x000e620000008800 */
[----:B------:R-:W-:Y:S01]  /*1960*/  IMAD.U32 R13, RZ, RZ, UR4 ;  /* 0x00000004ff0d7e24 */ /* 0x000fe2000f8e00ff */
[----:B------:R-:W2:Y:S04]  /*1970*/  LDC.64 R22, c[0x0][0x380] ;  /* 0x0000e000ff167b82 */ /* 0x000ea80000000a00 */
[----:B------:R-:W-:Y:S02]  /*1980*/  LOP3.LUT R3, RZ, R13, RZ, 0x33, !PT ;  /* 0x0000000dff037212 */ /* 0x000fe400078e33ff */
[----:B------:R-:W-:Y:S02]  /*1990*/  PRMT R12, R13, 0x7610, R12 ;  /* 0x000076100d0c7816 */ /* 0x000fe4000000000c */
[----:B------:R-:W3:Y:S01]  /*19a0*/  LDC.64 R16, c[0x0][0x348] ;  /* 0x0000d200ff107b82 */ /* 0x000ee20000000a00 */
[----:B------:R-:W-:-:S04]  /*19b0*/  IMAD.IADD R3, R0, 0x1, R3 ;  /* 0x0000000100037824 */ /* 0x000fc800078e0203 */
[----:B------:R-:W-:Y:S01]  /*19c0*/  IMAD.HI.U32 R10, R3, 0x75ded953, RZ ;  /* 0x75ded953030a7827 */ /* 0x000fe200078e00ff */
[----:B------:R-:W-:Y:S02]  /*19d0*/  MOV R3, 0x400 ;  /* 0x0000040000037802 */ /* 0x000fe40000000f00 */
[----:B------:R-:W4:Y:S02]  /*19e0*/  LDC.64 R6, c[0x0][0x358] ;  /* 0x0000d600ff067b82 */ /* 0x000f240000000a00 */
[----:B------:R-:W-:-:S05]  /*19f0*/  SHF.R.U32.HI R10, RZ, 0x6, R10 ;  /* 0x00000006ff0a7819 */ /* 0x000fca000001160a */
[----:B------:R-:W-:Y:S01]  /*1a00*/  IMAD.MOV R10, RZ, RZ, -R10 ;  /* 0x000000ffff0a7224 */ /* 0x000fe200078e0a0a */
[----:B-1----:R-:W-:-:S07]  /*1a10*/  LEA R8, R8, R3, 0x18 ;  /* 0x0000000308087211 */ /* 0x002fce00078ec0ff */
.L_x_41:
[----:B------:R-:W-:Y:S01]  /*1a20*/  SHF.R.U32.HI R3, RZ, 0x5, R13 ;  /* 0x00000005ff037819 */ /* 0x000fe2000001160d */
[----:B------:R-:W-:Y:S05]  /*1a30*/  YIELD ;  /* 0x0000000000007946 */ /* 0x000fea0003800000 */
[----:B------:R-:W-:Y:S02]  /*1a40*/  LOP3.LUT R3, R3, 0x7fffff0, RZ, 0xc0, !PT ;  /* 0x07fffff003037812 */ /* 0x000fe400078ec0ff */
[----:B------:R-:W-:Y:S02]  /*1a50*/  LOP3.LUT R34, R12, 0x1ff, RZ, 0xc0, !PT ;  /* 0x000001ff0c227812 */ /* 0x000fe400078ec0ff */
[----:B------:R-:W-:Y:S02]  /*1a60*/  VIADDMNMX.U32 R39, R2, -R3, 0x10, PT ;  /* 0x0000001002277446 */ /* 0x000fe40003800803 */
[----:B--234-:R-:W-:Y:S02]  /*1a70*/  MOV R4, 0x1a90 ;  /* 0x00001a9000047802 */ /* 0x01cfe40000000f00 */
[----:B--234-:R-:W-:Y:S05]  /*1a80*/  CALL.REL.NOINC `($__internal_3_$__cuda_sm20_div_u16) ;  /* 0x00000040001c7944 */ /* 0x01cfea0003c00000 */
[----:B------:R-:W-:Y:S01]  /*1a90*/  IMAD.MOV.U32 R11, RZ, RZ, -0x80000000 ;  /* 0x80000000ff0b7424 */ /* 0x000fe200078e00ff */
[----:B------:R-:W-:Y:S02]  /*1aa0*/  PRMT R39, R39, 0x9910, RZ ;  /* 0x0000991027277816 */ /* 0x000fe400000000ff */
[----:B------:R-:W-:Y:S01]  /*1ab0*/  PRMT R4, R0, 0x9910, RZ ;  /* 0x0000991000047816 */ /* 0x000fe200000000ff */
[----:B------:R-:W1:Y:S04]  /*1ac0*/  SYNCS.PHASECHK.TRANS64.TRYWAIT P0, [R8+URZ+0x31820], R11 ;  /* 0x0318200b080075a7 */ /* 0x000e6800080011ff */
[----:B------:R-:W-:Y:S04]  /*1ad0*/  IMAD R4, R39, R4, RZ ;  /* 0x0000000427047224 */ /* 0x000fe800078e02ff */
[----:B------:R-:W-:Y:S05]  /*1ae0*/  IMAD.MOV R4, RZ, RZ, -R4 ;  /* 0x000000ffff047224 */ /* 0x000fea00078e0a04 */
[----:B------:R-:W-:Y:S04]  /*1af0*/  PRMT R5, R4, 0x7710, RZ ;  /* 0x0000771004057816 */ /* 0x000fe800000000ff */
[----:B------:R-:W-:Y:S04]  /*1b00*/  IADD3 R4, PT, PT, R34, R5, RZ ;  /* 0x0000000522047210 */ /* 0x000fe80007ffe0ff */
[----:B------:R-:W-:Y:S05]  /*1b10*/  LOP3.LUT R4, R4, 0xffff, RZ, 0xc0, !PT ;  /* 0x0000ffff04047812 */ /* 0x000fea00078ec0ff */
[----:B------:R-:W-:Y:S01]  /*1b20*/  IMAD.IADD R9, R3, 0x1, R4 ;  /* 0x0000000103097824 */ /* 0x000fe200078e0204 */
[----:B-1----:R-:W-:Y:S06]  /*1b30*/  @!P0 BRA `(.L_x_25) ;  /* 0x0000003800348947 */ /* 0x002fec0003800000 */
.L_x_78:
[----:B------:R-:W-:Y:S01]  /*1b40*/  R2UR UR4, R6 ;  /* 0x00000000060472ca */ /* 0x000fe200000e0000 */
[----:B------:R-:W-:Y:S01]  /*1b50*/  IMAD.SHL.U32 R9, R9, 0x80, RZ ;  /* 0x0000008009097824 */ /* 0x000fe200078e00ff */
[----:B------:R-:W-:Y:S01]  /*1b60*/  R2UR UR5, R7 ;  /* 0x00000000070572ca */ /* 0x000fe200000e0000 */
[----:B------:R-:W-:Y:S01]  /*1b70*/  UMOV UR14, URZ ;  /* 0x000000ff000e7c82 */ /* 0x000fe20008000000 */
[----:B------:R-:W-:Y:S01]  /*1b80*/  LOP3.LUT R0, R0, 0xffff, RZ, 0xc0, !PT ;  /* 0x0000ffff00007812 */ /* 0x000fe200078ec0ff */
[----:B------:R-:W-:Y:S01]  /*1b90*/  UMOV UR6, 0x0 ;  /* 0x0000000000067882 */ /* 0x000fe20000000000 */
[C---:B------:R-:W-:Y:S01]  /*1ba0*/  LEA R4, P0, R9.reuse, R22, 0x2 ;  /* 0x0000001609047211 */ /* 0x040fe200078010ff */
[----:B------:R-:W-:Y:S01]  /*1bb0*/  UMOV UR7, 0x10000000 ;  /* 0x1000000000077882 */ /* 0x000fe20000000000 */
[C---:B------:R-:W-:Y:S01]  /*1bc0*/  IADD3 R40, P3, PT, R16.reuse, 0x40, RZ ;  /* 0x0000004010287810 */ /* 0x040fe20007f7e0ff */
[----:B------:R-:W-:Y:S01]  /*1bd0*/  UMOV UR10, UR14 ;  /* 0x0000000e000a7c82 */ /* 0x000fe20008000000 */
[C---:B-1----:R-:W-:Y:S01]  /*1be0*/  LEA.HI.X R5, R9.reuse, R23, RZ, 0x2, P0 ;  /* 0x0000001709057211 */ /* 0x042fe200000f14ff */
[----:B------:R-:W-:Y:S01]  /*1bf0*/  UMOV UR23, URZ ;  /* 0x000000ff00177c82 */ /* 0x000fe20008000000 */
[----:B------:R-:W-:Y:S01]  /*1c00*/  IADD3 R34, P0, PT, R16, 0x1c0, RZ ;  /* 0x000001c010227810 */ /* 0x000fe20007f1e0ff */
[----:B------:R-:W-:Y:S01]  /*1c10*/  IMAD R0, R0, 0xe0, RZ ;  /* 0x000000e000007824 */ /* 0x000fe200078e02ff */
[----:B------:R-:W-:Y:S01]  /*1c20*/  IADD3 R38, P2, PT, R16, 0xc0, RZ ;  /* 0x000000c010267810 */ /* 0x000fe20007f5e0ff */
[----:B------:R-:W-:Y:S01]  /*1c30*/  VIADD R20, R8, 0x31800 ;  /* 0x0003180008147836 */ /* 0x000fe20000000000 */
[----:B------:R-:W-:Y:S01]  /*1c40*/  R2UR UR30, R40 ;  /* 0x00000000281e72ca */ /* 0x000fe200000e0000 */
[----:B------:R-:W2:Y:S01]  /*1c50*/  LDG.E.CONSTANT R5, desc[UR4][R4.64] ;  /* 0x0000000404057981 */ /* 0x000ea2000c1e9900 */
[----:B------:R-:W-:Y:S01]  /*1c60*/  R2UR UR15, R9 ;  /* 0x00000000090f72ca */ /* 0x000fe200000e0000 */
[----:B------:R-:W-:Y:S01]  /*1c70*/  VIADD R15, R8, 0x4000 ;  /* 0x00004000080f7836 */ /* 0x000fe20000000000 */
[----:B------:R-:W-:Y:S01]  /*1c80*/  R2UR UR13, R20 ;  /* 0x00000000140d72ca */ /* 0x000fe200000e0000 */
[--C-:B------:R-:W-:Y:S01]  /*1c90*/  IMAD.X R41, RZ, RZ, R17.reuse, P3 ;  /* 0x000000ffff297224 */ /* 0x100fe200018e0611 */
[----:B------:R-:W-:Y:S01]  /*1ca0*/  IADD3 R36, P1, PT, R16, 0x140, RZ ;  /* 0x0000014010247810 */ /* 0x000fe20007f3e0ff */
[--C-:B------:R-:W-:Y:S01]  /*1cb0*/  IMAD.X R35, RZ, RZ, R17.reuse, P0 ;  /* 0x000000ffff237224 */ /* 0x100fe200000e0611 */
[----:B------:R-:W-:Y:S01]  /*1cc0*/  R2UR UR12, R15 ;  /* 0x000000000f0c72ca */ /* 0x000fe200000e0000 */
[----:B------:R-:W-:Y:S01]  /*1cd0*/  VIADD R14, R8, 0x14000 ;  /* 0x00014000080e7836 */ /* 0x000fe20000000000 */
[----:B------:R-:W-:Y:S01]  /*1ce0*/  R2UR UR31, R41 ;  /* 0x00000000291f72ca */ /* 0x000fe200000e0000 */
[--C-:B------:R-:W-:Y:S01]  /*1cf0*/  IMAD.X R39, RZ, RZ, R17.reuse, P2 ;  /* 0x000000ffff277224 */ /* 0x100fe200010e0611 */
[----:B------:R-:W-:Y:S01]  /*1d00*/  R2UR UR28, R38 ;  /* 0x00000000261c72ca */ /* 0x000fe200000e0000 */
[----:B------:R-:W-:Y:S01]  /*1d10*/  VIADD R19, R8, 0x30000 ;  /* 0x0003000008137836 */ /* 0x000fe20000000000 */
[----:B------:R-:W-:Y:S01]  /*1d20*/  R2UR UR8, R14 ;  /* 0x000000000e0872ca */ /* 0x000fe200000e0000 */
[----:B------:R-:W-:Y:S01]  /*1d30*/  IMAD.X R37, RZ, RZ, R17, P1 ;  /* 0x000000ffff257224 */ /* 0x000fe200008e0611 */
[----:B------:R-:W-:Y:S01]  /*1d40*/  R2UR UR29, R39 ;  /* 0x00000000271d72ca */ /* 0x000fe200000e0000 */
[----:B------:R-:W-:Y:S01]  /*1d50*/  UMOV UR9, UR13 ;  /* 0x0000000d00097c82 */ /* 0x000fe20008000000 */
[----:B------:R-:W-:Y:S01]  /*1d60*/  R2UR UR26, R36 ;  /* 0x00000000241a72ca */ /* 0x000fe200000e0000 */
[----:B------:R-:W-:Y:S01]  /*1d70*/  VIADD R18, R8, 0x30800 ;  /* 0x0003080008127836 */ /* 0x000fe20000000000 */
[----:B------:R-:W-:Y:S01]  /*1d80*/  R2UR UR27, R37 ;  /* 0x00000000251b72ca */ /* 0x000fe200000e0000 */
[----:B------:R-:W-:Y:S01]  /*1d90*/  UMOV UR21, UR13 ;  /* 0x0000000d00157c82 */ /* 0x000fe20008000000 */
[----:B------:R-:W-:Y:S01]  /*1da0*/  R2UR UR20, R19 ;  /* 0x00000000131472ca */ /* 0x000fe200000e0000 */
[----:B------:R1:W-:Y:S01]  /*1db0*/  UTMALDG.2D [UR12], [UR30], desc[UR6] ;  /* 0x0000060c1e0075b4 */ /* 0x0003e20008009000 */
[----:B------:R-:W-:Y:S01]  /*1dc0*/  R2UR UR24, R34 ;  /* 0x00000000221872ca */ /* 0x000fe200000e0000 */
[----:B------:R-:W-:Y:S01]  /*1dd0*/  UMOV UR22, UR15 ;  /* 0x0000000f00167c82 */ /* 0x000fe20008000000 */
[----:B------:R-:W-:Y:S01]  /*1de0*/  R2UR UR25, R35 ;  /* 0x00000000231972ca */ /* 0x000fe200000e0000 */
[----:B------:R-:W-:Y:S01]  /*1df0*/  IMAD.MOV.U32 R31, RZ, RZ, 0xb580 ;  /* 0x0000b580ff1f7424 */ /* 0x000fe200078e00ff */
[----:B------:R-:W-:Y:S01]  /*1e00*/  R2UR UR18, R0 ;  /* 0x00000000001272ca */ /* 0x000fe200000e0000 */
[----:B------:R-:W-:Y:S01]  /*1e10*/  UMOV UR17, UR13 ;  /* 0x0000000d00117c82 */ /* 0x000fe20008000000 */
[----:B------:R-:W-:Y:S01]  /*1e20*/  R2UR UR16, R18 ;  /* 0x00000000121072ca */ /* 0x000fe200000e0000 */
[C---:B------:R-:W-:Y:S02]  /*1e30*/  VIADD R29, R8.reuse, 0x31808 ;  /* 0x00031808081d7836 */ /* 0x040fe40000000000 */
[C---:B------:R-:W-:Y:S02]  /*1e40*/  VIADD R30, R8.reuse, 0x8000 ;  /* 0x00008000081e7836 */ /* 0x040fe40000000000 */
[----:B------:R-:W-:Y:S02]  /*1e50*/  VIADD R28, R8, 0x1b000 ;  /* 0x0001b000081c7836 */ /* 0x000fe40000000000 */
[C---:B--2---:R-:W-:Y:S01]  /*1e60*/  IMAD R3, R5.reuse, 0x1c00, R0 ;  /* 0x00001c0005037824 */ /* 0x044fe200078e0200 */
[----:B------:R-:W-:Y:S02]  /*1e70*/  ISETP.GT.AND P0, PT, R5, RZ, PT ;  /* 0x000000ff0500720c */ /* 0x000fe40003f04270 */
[----:B------:R-:W-:Y:S02]  /*1e80*/  VIMNMX R21, PT, PT, RZ, R5, !PT ;  /* 0x00000005ff157248 */ /* 0x000fe40007fe0100 */
[----:B------:R-:W-:Y:S02]  /*1e90*/  SEL R32, R3, R0, P0 ;  /* 0x0000000003207207 */ /* 0x000fe40000000000 */
[----:B------:R-:W-:Y:S02]  /*1ea0*/  R2UR UR19, R21 ;  /* 0x00000000151372ca */ /* 0x000fe400000e0000 */
[----:B------:R-:W-:Y:S11]  /*1eb0*/  R2UR UR11, R32 ;  /* 0x00000000200b72ca */ /* 0x000ff600000e0000 */
[----:B------:R-:W-:Y:S02]  /*1ec0*/  USHF.L.U32 UR19, UR19, 0x2, URZ ;  /* 0x0000000213137899 */ /* 0x000fe400080006ff */
[----:B------:R1:W-:Y:S01]  /*1ed0*/  UTMALDG.2D [UR8], [UR28], desc[UR6] ;  /* 0x000006081c0075b4 */ /* 0x0003e20008009000 */
[----:B------:R1:W-:Y:S06]  /*1ee0*/  UTMALDG.2D [UR20], [UR26], desc[UR6] ;  /* 0x000006141a0075b4 */ /* 0x0003ec0008009000 */
[----:B------:R1:W-:Y:S01]  /*1ef0*/  UTMALDG.2D [UR16], [UR24], desc[UR6] ;  /* 0x00000610180075b4 */ /* 0x0003e20008009000 */
[----:B------:R1:W-:Y:S01]  /*1f00*/  SYNCS.ARRIVE.TRANS64 RZ, [R8+URZ+0x31800], R31 ;  /* 0x0318001f08ff79a7 */ /* 0x0003e200080000ff */
[----:B------:R-:W2:Y:S02]  /*1f10*/  SYNCS.PHASECHK.TRANS64.TRYWAIT P0, [R8+URZ+0x31828], R11 ;  /* 0x0318280b080075a7 */ /* 0x000ea400080011ff */
[----:B-12---:R-:W-:Y:S05]  /*1f20*/  @!P0 BRA `(.L_x_26) ;  /* 0x0000003400548947 */ /* 0x006fea0003800000 */
.L_x_79:
[----:B------:R-:W-:Y:S01]  /*1f30*/  R2UR UR9, R29 ;  /* 0x000000001d0972ca */ /* 0x000fe200000e0000 */
[----:B------:R-:W-:Y:S01]  /*1f40*/  UMOV UR14, 0x0 ;  /* 0x00000000000e7882 */ /* 0x000fe20000000000 */
[----:B------:R-:W-:Y:S01]  /*1f50*/  R2UR UR16, R40 ;  /* 0x00000000281072ca */ /* 0x000fe200000e0000 */
[----:B------:R-:W-:Y:S01]  /*1f60*/  UMOV UR15, 0x10000000 ;  /* 0x10000000000f7882 */ /* 0x000fe20000000000 */
[----:B------:R-:W-:Y:S01]  /*1f70*/  R2UR UR17, R41 ;  /* 0x00000000291172ca */ /* 0x000fe200000e0000 */
[----:B------:R-:W-:Y:S01]  /*1f80*/  UMOV UR10, 0x80 ;  /* 0x00000080000a7882 */ /* 0x000fe20000000000 */
[----:B------:R-:W-:Y:S01]  /*1f90*/  R2UR UR11, R9 ;  /* 0x00000000090b72ca */ /* 0x000fe200000e0000 */
[----:B------:R-:W-:Y:S01]  /*1fa0*/  IMAD.MOV.U32 R27, RZ, RZ, 0xb000 ;  /* 0x0000b000ff1b7424 */ /* 0x000fe200078e00ff */
[----:B------:R-:W-:Y:S01]  /*1fb0*/  R2UR UR8, R30 ;  /* 0x000000001e0872ca */ /* 0x000fe200000e0000 */
[----:B------:R-:W-:Y:S01]  /*1fc0*/  UMOV UR6, 0x80 ;  /* 0x0000008000067882 */ /* 0x000fe20000000000 */
[----:B------:R-:W-:Y:S01]  /*1fd0*/  R2UR UR12, R38 ;  /* 0x00000000260c72ca */ /* 0x000fe200000e0000 */
[----:B------:R-:W-:Y:S01]  /*1fe0*/  VIADD R25, R8, 0x31810 ;  /* 0x0003181008197836 */ /* 0x000fe20000000000 */
[----:B------:R-:W-:Y:S01]  /*1ff0*/  R2UR UR13, R39 ;  /* 0x00000000270d72ca */ /* 0x000fe200000e0000 */
[----:B------:R-:W-:Y:S01]  /*2000*/  UMOV UR5, UR9 ;  /* 0x0000000900057c82 */ /* 0x000fe20008000000 */
[----:B------:R-:W-:Y:S01]  /*2010*/  R2UR UR7, R32 ;  /* 0x00000000200772ca */ /* 0x000fe200000e0000 */
[----:B------:R-:W-:Y:S01]  /*2020*/  VIADD R24, R8, 0x22000 ;  /* 0x0002200008187836 */ /* 0x000fe20000000000 */
[----:B------:R-:W-:Y:S01]  /*2030*/  R2UR UR4, R28 ;  /* 0x000000001c0472ca */ /* 0x000fe200000e0000 */
[----:B------:R-:W-:Y:S04]  /*2040*/  VIADD R26, R8, 0xc000 ;  /* 0x0000c000081a7836 */ /* 0x000fe80000000000 */
[----:B------:R2:W-:Y:S08]  /*2050*/  UTMALDG.2D [UR8], [UR16], desc[UR14] ;  /* 0x00000e08100075b4 */ /* 0x0005f00008009000 */
[----:B------:R2:W-:Y:S01]  /*2060*/  UTMALDG.2D [UR4], [UR12], desc[UR14] ;  /* 0x00000e040c0075b4 */ /* 0x0005e20008009000 */
[----:B------:R2:W-:Y:S01]  /*2070*/  SYNCS.ARRIVE.TRANS64 RZ, [R8+URZ+0x31808], R27 ;  /* 0x0318081b08ff79a7 */ /* 0x0005e200080000ff */
[----:B------:R-:W3:Y:S02]  /*2080*/  SYNCS.PHASECHK.TRANS64.TRYWAIT P0, [R8+URZ+0x31830], R11 ;  /* 0x0318300b080075a7 */ /* 0x000ee400080011ff */
[----:B--23--:R-:W-:Y:S05]  /*2090*/  @!P0 BRA `(.L_x_27) ;  /* 0x0000003400148947 */ /* 0x00cfea0003800000 */
.L_x_80:
[----:B------:R-:W-:Y:S01]  /*20a0*/  R2UR UR9, R25 ;  /* 0x00000000190972ca */ /* 0x000fe200000e0000 */
[----:B------:R-:W-:Y:S01]  /*20b0*/  UMOV UR14, 0x0 ;  /* 0x00000000000e7882 */ /* 0x000fe20000000000 */
[----:B------:R-:W-:Y:S01]  /*20c0*/  R2UR UR16, R40 ;  /* 0x00000000281072ca */ /* 0x000fe200000e0000 */
[----:B------:R-:W-:Y:S01]  /*20d0*/  UMOV UR15, 0x10000000 ;  /* 0x10000000000f7882 */ /* 0x000fe20000000000 */
[----:B------:R-:W-:Y:S01]  /*20e0*/  R2UR UR17, R41 ;  /* 0x00000000291172ca */ /* 0x000fe200000e0000 */
[----:B------:R-:W-:Y:S01]  /*20f0*/  UMOV UR10, 0x100 ;  /* 0x00000100000a7882 */ /* 0x000fe20000000000 */
[----:B------:R-:W-:Y:S01]  /*2100*/  R2UR UR11, R9 ;  /* 0x00000000090b72ca */ /* 0x000fe200000e0000 */
[----:B------:R-:W-:Y:S01]  /*2110*/  UMOV UR6, 0x100 ;  /* 0x0000010000067882 */ /* 0x000fe20000000000 */
[----:B------:R-:W-:Y:S01]  /*2120*/  R2UR UR8, R26 ;  /* 0x000000001a0872ca */ /* 0x000fe200000e0000 */
[----:B------:R-:W-:Y:S01]  /*2130*/  VIADD R4, R8, 0x31818 ;  /* 0x0003181808047836 */ /* 0x000fe20000000000 */
[----:B------:R-:W-:Y:S01]  /*2140*/  R2UR UR12, R38 ;  /* 0x00000000260c72ca */ /* 0x000fe200000e0000 */
[----:B------:R-:W-:Y:S01]  /*2150*/  VIADD R3, R8, 0x29000 ;  /* 0x0002900008037836 */ /* 0x000fe20000000000 */
[----:B------:R-:W-:Y:S01]  /*2160*/  R2UR UR13, R39 ;  /* 0x00000000270d72ca */ /* 0x000fe200000e0000 */
[----:B------:R-:W-:Y:S01]  /*2170*/  UMOV UR5, UR9 ;  /* 0x0000000900057c82 */ /* 0x000fe20008000000 */
[----:B------:R-:W-:Y:S01]  /*2180*/  R2UR UR7, R32 ;  /* 0x00000000200772ca */ /* 0x000fe200000e0000 */
[----:B-1----:R-:W-:Y:S01]  /*2190*/  VIADD R5, R8, 0x10000 ;  /* 0x0001000008057836 */ /* 0x002fe20000000000 */
[----:B------:R-:W-:Y:S05]  /*21a0*/  R2UR UR4, R24 ;  /* 0x00000000180472ca */ /* 0x000fea00000e0000 */
[----:B------:R1:W-:Y:S08]  /*21b0*/  UTMALDG.2D [UR8], [UR16], desc[UR14] ;  /* 0x00000e08100075b4 */ /* 0x0003f00008009000 */
[----:B------:R1:W-:Y:S01]  /*21c0*/  UTMALDG.2D [UR4], [UR12], desc[UR14] ;  /* 0x00000e040c0075b4 */ /* 0x0003e20008009000 */
[----:B------:R1:W-:Y:S01]  /*21d0*/  SYNCS.ARRIVE.TRANS64 RZ, [R8+URZ+0x31810], R27 ;  /* 0x0318101b08ff79a7 */ /* 0x0003e200080000ff */
[----:B------:R-:W2:Y:S02]  /*21e0*/  SYNCS.PHASECHK.TRANS64.TRYWAIT P0, [R8+URZ+0x31838], R11 ;  /* 0x0318380b080075a7 */ /* 0x000ea400080011ff */
[----:B-12---:R-:W-:Y:S05]  /*21f0*/  @!P0 BRA `(.L_x_28) ;  /* 0x0000003000d88947 */ /* 0x006fea0003800000 */
.L_x_81:
        /* <DEDUP_REMOVED lines=8> */
[----:B------:R-:W-:Y:S02]  /*2280*/  R2UR UR8, R5 ;  /* 0x00000000050872ca */ /* 0x000fe400000e0000 */
[----:B------:R-:W-:Y:S02]  /*2290*/  R2UR UR12, R38 ;  /* 0x00000000260c72ca */ /* 0x000fe400000e0000 */
[----:B------:R-:W-:Y:S01]  /*22a0*/  R2UR UR13, R39 ;  /* 0x00000000270d72ca */ /* 0x000fe200000e0000 */
[----:B------:R-:W-:Y:S01]  /*22b0*/  UMOV UR5, UR9 ;  /* 0x0000000900057c82 */ /* 0x000fe20008000000 */
[----:B------:R-:W-:Y:S02]  /*22c0*/  R2UR UR7, R32 ;  /* 0x00000000200772ca */ /* 0x000fe400000e0000 */
[----:B------:R-:W-:Y:S05]  /*22d0*/  R2UR UR4, R3 ;  /* 0x00000000030472ca */ /* 0x000fea00000e0000 */
[----:B------:R2:W-:Y:S08]  /*22e0*/  UTMALDG.2D [UR8], [UR16], desc[UR14] ;  /* 0x00000e08100075b4 */ /* 0x0005f00008009000 */
[----:B------:R2:W-:Y:S01]  /*22f0*/  UTMALDG.2D [UR4], [UR12], desc[UR14] ;  /* 0x00000e040c0075b4 */ /* 0x0005e20008009000 */
[----:B------:R2:W-:Y:S01]  /*2300*/  SYNCS.ARRIVE.TRANS64 RZ, [R8+URZ+0x31818], R27 ;  /* 0x0318181b08ff79a7 */ /* 0x0005e200080000ff */
[----:B------:R-:W3:Y:S02]  /*2310*/  SYNCS.PHASECHK.TRANS64.TRYWAIT P0, [R8+URZ+0x31820], RZ ;  /* 0x031820ff080075a7 */ /* 0x000ee400080011ff */
[----:B--23--:R-:W-:Y:S05]  /*2320*/  @!P0 BRA `(.L_x_29) ;  /* 0x0000003000a88947 */ /* 0x00cfea0003800000 */
.L_x_82:
        /* <DEDUP_REMOVED lines=11> */
[----:B------:R-:W-:Y:S01]  /*23e0*/  R2UR UR27, R39 ;  /* 0x00000000271b72ca */ /* 0x000fe200000e0000 */
[----:B------:R-:W-:Y:S01]  /*23f0*/  UMOV UR5, UR9 ;  /* 0x0000000900057c82 */ /* 0x000fe20008000000 */
[----:B------:R-:W-:Y:S01]  /*2400*/  R2UR UR4, R14 ;  /* 0x000000000e0472ca */ /* 0x000fe200000e0000 */
[----:B------:R-:W-:Y:S01]  /*2410*/  UMOV UR17, UR9 ;  /* 0x0000000900117c82 */ /* 0x000fe20008000000 */
[----:B------:R-:W-:Y:S01]  /*2420*/  R2UR UR7, R32 ;  /* 0x00000000200772ca */ /* 0x000fe200000e0000 */
[----:B------:R-:W-:Y:S01]  /*2430*/  UMOV UR13, UR9 ;  /* 0x00000009000d7c82 */ /* 0x000fe20008000000 */
[----:B------:R-:W-:Y:S02]  /*2440*/  R2UR UR15, R21 ;  /* 0x00000000150f72ca */ /* 0x000fe400000e0000 */
[----:B------:R-:W-:Y:S01]  /*2450*/  R2UR UR22, R36 ;  /* 0x00000000241672ca */ /* 0x000fe200000e0000 */
[----:B------:R3:W-:Y:S01]  /*2460*/  UTMALDG.2D [UR8], [UR28], desc[UR24] ;  /* 0x000018081c0075b4 */ /* 0x0007e20008009000 */
[----:B------:R-:W-:Y:S01]  /*2470*/  R2UR UR23, R37 ;  /* 0x00000000251772ca */ /* 0x000fe200000e0000 */
[----:B------:R-:W-:Y:S01]  /*2480*/  UMOV UR18, UR11 ;  /* 0x0000000b00127c82 */ /* 0x000fe20008000000 */
[----:B------:R-:W-:Y:S02]  /*2490*/  R2UR UR16, R19 ;  /* 0x00000000131072ca */ /* 0x000fe400000e0000 */
[----:B------:R-:W-:Y:S02]  /*24a0*/  R2UR UR20, R34 ;  /* 0x00000000221472ca */ /* 0x000fe400000e0000 */
[----:B------:R-:W-:Y:S01]  /*24b0*/  R2UR UR21, R35 ;  /* 0x00000000231572ca */ /* 0x000fe200000e0000 */
[----:B------:R3:W-:Y:S01]  /*24c0*/  UTMALDG.2D [UR4], [UR26], desc[UR24] ;  /* 0x000018041a0075b4 */ /* 0x0007e20008009000 */
[----:B------:R-:W-:Y:S01]  /*24d0*/  R2UR UR12, R18 ;  /* 0x00000000120c72ca */ /* 0x000fe200000e0000 */
[----:B------:R-:W-:Y:S01]  /*24e0*/  ULEA UR15, UR15, 0x1, 0x2 ;  /* 0x000000010f0f7891 */ /* 0x000fe2000f8e10ff */
[----:B------:R-:W-:Y:S05]  /*24f0*/  R2UR UR14, R0 ;  /* 0x00000000000e72ca */ /* 0x000fea00000e0000 */
[----:B------:R3:W-:Y:S08]  /*2500*/  UTMALDG.2D [UR16], [UR22], desc[UR24] ;  /* 0x00001810160075b4 */ /* 0x0007f00008009000 */
[----:B------:R3:W-:Y:S01]  /*2510*/  UTMALDG.2D [UR12], [UR20], desc[UR24] ;  /* 0x0000180c140075b4 */ /* 0x0007e20008009000 */
[----:B------:R3:W-:Y:S01]  /*2520*/  SYNCS.ARRIVE.TRANS64 RZ, [R8+URZ+0x31800], R31 ;  /* 0x0318001f08ff79a7 */ /* 0x0007e200080000ff */
[----:B------:R-:W4:Y:S02]  /*2530*/  SYNCS.PHASECHK.TRANS64.TRYWAIT P0, [R8+URZ+0x31828], RZ ;  /* 0x031828ff080075a7 */ /* 0x000f2400080011ff */
[----:B---34-:R-:W-:Y:S05]  /*2540*/  @!P0 BRA `(.L_x_30) ;  /* 0x0000003000348947 */ /* 0x018fea0003800000 */
.L_x_83:
        /* <DEDUP_REMOVED lines=17> */
[----:B------:R-:W5:Y:S02]  /*2660*/  SYNCS.PHASECHK.TRANS64.TRYWAIT P0, [R8+URZ+0x31830], RZ ;  /* 0x031830ff080075a7 */ /* 0x000f6400080011ff */
[----:B----45:R-:W-:Y:S05]  /*2670*/  @!P0 BRA `(.L_x_31) ;  /* 0x0000002c00fc8947 */ /* 0x030fea0003800000 */
.L_x_84:
        /* <DEDUP_REMOVED lines=18> */
[----:B-1---5:R-:W-:Y:S05]  /*27a0*/  @!P0 BRA `(.L_x_32) ;  /* 0x0000002c00c48947 */ /* 0x022fea0003800000 */
.L_x_85:
        /* <DEDUP_REMOVED lines=17> */
[----:B------:R-:W5:Y:S02]  /*28c0*/  SYNCS.PHASECHK.TRANS64.TRYWAIT P0, [R8+URZ+0x31820], R11 ;  /* 0x0318200b080075a7 */ /* 0x000f6400080011ff */
[----:B-1---5:R-:W-:Y:S05]  /*28d0*/  @!P0 BRA `(.L_x_33) ;  /* 0x0000002c008c8947 */ /* 0x022fea0003800000 */
.L_x_86:
        /* <DEDUP_REMOVED lines=32> */
[----:B------:R-:W5:Y:S02]  /*2ae0*/  SYNCS.PHASECHK.TRANS64.TRYWAIT P0, [R8+URZ+0x31828], R11 ;  /* 0x0318280b080075a7 */ /* 0x000f6400080011ff */
[----:B-1---5:R-:W-:Y:S05]  /*2af0*/  @!P0 BRA `(.L_x_34) ;  /* 0x0000002c00208947 */ /* 0x022fea0003800000 */
.L_x_87:
        /* <DEDUP_REMOVED lines=19> */
.L_x_88:
        /* <DEDUP_REMOVED lines=19> */
.L_x_89:
        /* <DEDUP_REMOVED lines=19> */
.L_x_90:
        /* <DEDUP_REMOVED lines=32> */
[----:B------:R-:W5:Y:S02]  /*3090*/  SYNCS.PHASECHK.TRANS64.TRYWAIT P0, [R8+URZ+0x31828], RZ ;  /* 0x031828ff080075a7 */ /* 0x000f6400080011ff */
[----:B-1---5:R-:W-:Y:S05]  /*30a0*/  @!P0 BRA `(.L_x_38) ;  /* 0x00000028001c8947 */ /* 0x022fea0003800000 */
.L_x_91:
        /* <DEDUP_REMOVED lines=19> */
.L_x_92:
        /* <DEDUP_REMOVED lines=19> */
.L_x_93:
        /* <DEDUP_REMOVED lines=10> */
[----:B------:R-:W-:Y:S02]  /*33b0*/  R2UR UR12, R38 ;  /* 0x00000000260c72ca */ /* 0x000fe400000e0000 */
[----:B------:R-:W-:Y:S02]  /*33c0*/  R2UR UR13, R39 ;  /* 0x00000000270d72ca */ /* 0x000fe400000e0000 */
[----:B------:R-:W-:Y:S02]  /*33d0*/  R2UR UR4, R3 ;  /* 0x00000000030472ca */ /* 0x000fe400000e0000 */
[----:B------:R-:W-:Y:S01]  /*33e0*/  R2UR UR7, R32 ;  /* 0x00000000200772ca */ /* 0x000fe200000e0000 */
[----:B------:R-:W-:Y:S01]  /*33f0*/  UMOV UR5, UR9 ;  /* 0x0000000900057c82 */ /* 0x000fe20008000000 */
[----:B------:R-:W-:Y:S03]  /*3400*/  ISETP.NE.AND P0, PT, R10, 0x1, PT ;  /* 0x000000010a00780c */ /* 0x000fe60003f05270 */
[----:B------:R1:W-:Y:S08]  /*3410*/  UTMALDG.2D [UR8], [UR16], desc[UR14] ;  /* 0x00000e08100075b4 */ /* 0x0003f00008009000 */
[----:B------:R1:W-:Y:S01]  /*3420*/  UTMALDG.2D [UR4], [UR12], desc[UR14] ;  /* 0x00000e040c0075b4 */ /* 0x0003e20008009000 */
[----:B------:R1:W-:Y:S02]  /*3430*/  SYNCS.ARRIVE.TRANS64 RZ, [R8+URZ+0x31818], R27 ;  /* 0x0318181b08ff79a7 */ /* 0x0003e400080000ff */
[----:B-1----:R-:W-:Y:S05]  /*3440*/  @!P0 EXIT ;  /* 0x000000000000894d */ /* 0x002fea0003800000 */
[----:B------:R-:W-:Y:S02]  /*3450*/  IADD3 R12, PT, PT, R12, 0x8b, RZ ;  /* 0x0000008b0c0c7810 */ /* 0x000fe40007ffe0ff */
[----:B------:R-:W-:Y:S01]  /*3460*/  IADD3 R13, PT, PT, R13, 0x8b, RZ ;  /* 0x0000008b0d0d7810 */ /* 0x000fe20007ffe0ff */
[----:B------:R-:W-:Y:S06]  /*3470*/  BRA `(.L_x_41) ;  /* 0xffffffe400687947 */ /* 0x000fec000383ffff */
.L_x_13:
[----:B------:R-:W-:-:S04]  /*3480*/  LOP3.LUT R3, R21, 0xfffffffc, RZ, 0xc0, !PT ;  /* 0xfffffffc15037812 */ /* 0x000fc800078ec0ff */
[----:B------:R-:W-:-:S13]  /*3490*/  ISETP.NE.AND P0, PT, R3, 0x4, PT ;  /* 0x000000040300780c */ /* 0x000fda0003f05270 */
[----:B-1----:R-:W-:Y:S05]  /*34a0*/  @P0 EXIT ;  /* 0x000000000000094d */ /* 0x002fea0003800000 */
[----:B------:R-:W1:Y:S01]  /*34b0*/  S2R R3, SR_CgaCtaId ;  /* 0x0000000000037919 */ /* 0x000e620000008800 */
[----:B------:R-:W-:-:S04]  /*34c0*/  MOV R6, 0x400 ;  /* 0x0000040000067802 */ /* 0x000fc80000000f00 */
[----:B-1----:R-:W-:-:S05]  /*34d0*/  LEA R3, R3, R6, 0x18 ;  /* 0x0000000603037211 */ /* 0x002fca00078ec0ff */
[----:B------:R-:W1:Y:S02]  /*34e0*/  LDS R5, [R3+0x31880] ;  /* 0x0318800003057984 */ /* 0x000e640000000800 */
[----:B-1----:R-:W-:-:S13]  /*34f0*/  ISETP.NE.AND P0, PT, R5, RZ, PT ;  /* 0x000000ff0500720c */ /* 0x002fda0003f05270 */
[----:B------:R-:W-:Y:S05]  /*3500*/  @!P0 BRA `(.L_x_42) ;  /* 0x0000000000048947 */ /* 0x000fea0003800000 */
[----:B------:R-:W-:Y:S05]  /*3510*/  BPT.TRAP 0x1 ;  /* 0x000000040000795c */ /* 0x000fea0000300000 */
.L_x_42:
[----:B------:R-:W1:Y:S01]  /*3520*/  S2UR UR4, SR_CTAID.X ;  /* 0x00000000000479c3 */ /* 0x000e620000002500 */
[----:B------:R-:W-:Y:S02]  /*3530*/  IADD3 R21, PT, PT, R21, -0x4, RZ ;  /* 0xfffffffc15157810 */ /* 0x000fe40007ffe0ff */
[----:B-1----:R-:W-:-:S13]  /*3540*/  ISETP.LE.U32.AND P0, PT, R0, UR4, PT ;  /* 0x0000000400007c0c */ /* 0x002fda000bf03070 */
[----:B------:R-:W-:Y:S05]  /*3550*/  @P0 BRA `(.L_x_43) ;  /* 0x0000001800b80947 */ /* 0x000fea0003800000 */
[----:B------:R-:W-:Y:S01]  /*3560*/  IMAD.U32 R32, RZ, RZ, UR4 ;  /* 0x00000004ff207e24 */ /* 0x000fe2000f8e00ff */
[----:B------:R-:W-:Y:S01]  /*3570*/  MOV R22, 0xffffffff ;  /* 0xffffffff00167802 */ /* 0x000fe20000000f00 */
[----:B------:R-:W-:Y:S02]  /*3580*/  IMAD.SHL.U32 R4, R4, 0x4, RZ ;  /* 0x0000000404047824 */ /* 0x000fe400078e00ff */
[----:B------:R-:W-:Y:S01]  /*3590*/  IMAD.SHL.U32 R31, R21, 0x800, RZ ;  /* 0x00000800151f7824 */ /* 0x000fe200078e00ff */
[----:B------:R-:W-:Y:S01]  /*35a0*/  LOP3.LUT R23, RZ, R32, RZ, 0x33, !PT ;  /* 0x00000020ff177212 */ /* 0x000fe200078e33ff */
[C---:B------:R-:W-:Y:S01]  /*35b0*/  VIADD R28, R4.reuse, 0x1 ;  /* 0x00000001041c7836 */ /* 0x040fe20000000000 */
[----:B------:R-:W-:Y:S01]  /*35c0*/  SHF.R.U32.HI R30, RZ, 0x3, R4 ;  /* 0x00000003ff1e7819 */ /* 0x000fe20000011604 */
[----:B------:R-:W-:Y:S01]  /*35d0*/  IMAD.MOV.U32 R24, RZ, RZ, RZ ;  /* 0x000000ffff187224 */ /* 0x000fe200078e00ff */
[----:B------:R-:W-:Y:S01]  /*35e0*/  IADD3 R26, PT, PT, R4, 0x3, RZ ;  /* 0x00000003041a7810 */ /* 0x000fe20007ffe0ff */
[----:B------:R-:W-:Y:S01]  /*35f0*/  IMAD.IADD R23, R0, 0x1, R23 ;  /* 0x0000000100177824 */ /* 0x000fe200078e0217 */
[----:B------:R-:W-:Y:S01]  /*3600*/  LOP3.LUT R5, R30, 0x3, RZ, 0xc0, !PT ;  /* 0x000000031e057812 */ /* 0x000fe200078ec0ff */
[----:B------:R-:W-:Y:S01]  /*3610*/  VIADD R0, R4, 0x2 ;  /* 0x0000000204007836 */ /* 0x000fe20000000000 */
[----:B------:R-:W-:Y:S01]  /*3620*/  PRMT R25, R32, 0x7610, R25 ;  /* 0x0000761020197816 */ /* 0x000fe20000000019 */
[----:B------:R-:W-:Y:S01]  /*3630*/  IMAD.HI.U32 R23, R23, 0x75ded953, RZ ;  /* 0x75ded95317177827 */ /* 0x000fe200078e00ff */
[----:B------:R-:W-:-:S02]  /*3640*/  LOP3.LUT R28, R5, 0x5, R28, 0x78, !PT ;  /* 0x00000005051c7812 */ /* 0x000fc400078e781c */
[C---:B------:R-:W-:Y:S02]  /*3650*/  LOP3.LUT R27, R5.reuse, 0x6, R0, 0x78, !PT ;  /* 0x00000006051b7812 */ /* 0x040fe400078e7800 */
[----:B------:R-:W-:Y:S02]  /*3660*/  SHF.R.U32.HI R23, RZ, 0x6, R23 ;  /* 0x00000006ff177819 */ /* 0x000fe40000011617 */
[C---:B------:R-:W-:Y:S02]  /*3670*/  LOP3.LUT R29, R5.reuse, 0x4, R4, 0xf8, !PT ;  /* 0x00000004051d7812 */ /* 0x040fe400078ef804 */
[----:B------:R-:W-:Y:S01]  /*3680*/  LOP3.LUT R26, R5, 0x7, R26, 0x78, !PT ;  /* 0x00000007051a7812 */ /* 0x000fe200078e781a */
[----:B------:R-:W-:-:S07]  /*3690*/  IMAD.MOV R23, RZ, RZ, -R23 ;  /* 0x000000ffff177224 */ /* 0x000fce00078e0a17 */
.L_x_66:
[----:B------:R-:W-:Y:S01]  /*36a0*/  VIADD R22, R22, 0x1 ;  /* 0x0000000116167836 */ /* 0x000fe20000000000 */
[----:B------:R-:W-:Y:S05]  /*36b0*/  YIELD ;  /* 0x0000000000007946 */ /* 0x000fea0003800000 */
[----:B--2---:R-:W-:Y:S01]  /*36c0*/  IMAD.SHL.U32 R20, R22, 0x8, RZ ;  /* 0x0000000816147824 */ /* 0x004fe200078e00ff */
[----:B------:R-:W-:Y:S01]  /*36d0*/  SHF.R.U32.HI R5, RZ, 0x1, R22 ;  /* 0x00000001ff057819 */ /* 0x000fe20000011616 */
[----:B------:R-:W-:Y:S01]  /*36e0*/  VIADD R23, R23, 0x1 ;  /* 0x0000000117177836 */ /* 0x000fe20000000000 */
[----:B------:R-:W-:Y:S02]  /*36f0*/  SHF.R.U32.HI R35, RZ, 0x5, R32 ;  /* 0x00000005ff237819 */ /* 0x000fe40000011620 */
[----:B------:R-:W-:-:S02]  /*3700*/  LOP3.LUT R20, R20, 0x8, RZ, 0xc0, !PT ;  /* 0x0000000814147812 */ /* 0x000fc400078ec0ff */
[----:B------:R-:W-:Y:S02]  /*3710*/  LOP3.LUT R5, R5, 0x1, RZ, 0xc0, !PT ;  /* 0x0000000105057812 */ /* 0x000fe400078ec0ff */
[----:B------:R-:W-:Y:S01]  /*3720*/  ISETP.NE.AND P1, PT, R21, RZ, PT ;  /* 0x000000ff1500720c */ /* 0x000fe20003f25270 */
[----:B------:R-:W-:Y:S01]  /*3730*/  IMAD.IADD R20, R3, 0x1, R20 ;  /* 0x0000000103147824 */ /* 0x000fe200078e0214 */
[----:B------:R-:W-:Y:S01]  /*3740*/  ISETP.NE.AND P0, PT, R23, 0x1, PT ;  /* 0x000000011700780c */ /* 0x000fe20003f05270 */
[----:B------:R-:W-:Y:S01]  /*3750*/  IMAD.U32 R5, R5, -0x80000000, RZ ;  /* 0x8000000005057824 */ /* 0x000fe200078e00ff */
[----:B------:R-:W-:-:S03]  /*3760*/  LOP3.LUT R35, R35, 0x7fffff0, RZ, 0xc0, !PT ;  /* 0x07fffff023237812 */ /* 0x000fc600078ec0ff */
[----:B------:R-:W1:Y:S02]  /*3770*/  SYNCS.PHASECHK.TRANS64.TRYWAIT P2, [R20+URZ+0x31860], R5 ;  /* 0x03186005140075a7 */ /* 0x000e6400080411ff */
[----:B-1----:R-:W-:Y:S06]  /*3780*/  @!P2 BRA `(.L_x_44) ;  /* 0x0000002000a0a947 */ /* 0x002fec0003800000 */
.L_x_95:
[----:B------:R-:W-:Y:S01]  /*3790*/  NOP ;  /* 0x0000000000007918 */ /* 0x000fe20000000000 */
[----:B------:R-:W-:Y:S02]  /*37a0*/  LOP3.LUT R34, R25, 0x1ff, RZ, 0xc0, !PT ;  /* 0x000001ff19227812 */ /* 0x000fe400078ec0ff */
[----:B------:R-:W-:Y:S02]  /*37b0*/  LOP3.LUT R6, R22, 0x1, RZ, 0xc0, !PT ;  /* 0x0000000116067812 */ /* 0x000fe400078ec0ff */
[----:B------:R-:W-:Y:S01]  /*37c0*/  VIADDMNMX.U32 R39, R2, -R35, 0x10, PT ;  /* 0x0000001002277446 */ /* 0x000fe20003800823 */
[----:B------:R-:W-:Y:S05]  /*37d0*/  @P1 BRA `(.L_x_45) ;  /* 0x0000000000041947 */ /* 0x000fea0003800000 */
[----:B------:R-:W-:-:S04]  /*37e0*/  DEPBAR.LE SB0, 0x1 ;  /* 0x000080400000791a */ /* 0x000fc80000000000 */
.L_x_45:
[----:B------:R-:W-:Y:S02]  /*37f0*/  MOV R4, 0x3810 ;  /* 0x0000381000047802 */ /* 0x000fe40000000f00 */
[----:B-1----:R-:W-:Y:S05]  /*3800*/  CALL.REL.NOINC `($__internal_3_$__cuda_sm20_div_u16) ;  /* 0x0000002000bc7944 */ /* 0x002fea0003c00000 */
[----:B------:R-:W-:Y:S05]  /*3810*/  WARPSYNC.ALL ;  /* 0x0000000000007948 */ /* 0x000fea0003800000 */
[----:B------:R-:W-:Y:S01]  /*3820*/  NOP ;  /* 0x0000000000007918 */ /* 0x000fe20000000000 */
[----:B------:R-:W-:Y:S02]  /*3830*/  ISETP.NE.AND P1, PT, R21, RZ, PT ;  /* 0x000000ff1500720c */ /* 0x000fe40003f25270 */
[----:B------:R-:W-:Y:S01]  /*3840*/  R2UR UR7, R6 ;  /* 0x00000000060772ca */ /* 0x000fe200000e0000 */
[----:B------:R-:W-:Y:S01]  /*3850*/  BAR.SYNC.DEFER_BLOCKING 0x8, 0x80 ;  /* 0x0202000000007b1d */ /* 0x000fe20000010000 */
[----:B------:R-:W-:Y:S01]  /*3860*/  IMAD R33, R24, 0x2000, R31 ;  /* 0x0000200018217824 */ /* 0x000fe200078e021f */
[----:B------:R-:W-:-:S02]  /*3870*/  PRMT R40, R0, 0x9910, RZ ;  /* 0x0000991000287816 */ /* 0x000fc400000000ff */
[----:B------:R-:W-:Y:S01]  /*3880*/  LOP3.LUT R0, R0, 0xffff, RZ, 0xc0, !PT ;  /* 0x0000ffff00007812 */ /* 0x000fe200078ec0ff */
[----:B------:R-:W-:-:S04]  /*3890*/  IMAD R33, R30, 0x80, R33 ;  /* 0x000000801e217824 */ /* 0x000fc800078e0221 */
[--C-:B------:R-:W-:Y:S02]  /*38a0*/  IMAD R36, R29, 0x10, R33.reuse ;  /* 0x000000101d247824 */ /* 0x100fe400078e0221 */
[----:B------:R-:W-:Y:S01]  /*38b0*/  IMAD R42, R28, 0x10, R33 ;  /* 0x000000101c2a7824 */ /* 0x000fe200078e0221 */
[----:B------:R-:W-:Y:S01]  /*38c0*/  UIMAD UR7, UR7, 0xe0, URZ ;  /* 0x000000e0070778a4 */ /* 0x000fe2000f8e02ff */
[----:B------:R-:W-:Y:S02]  /*38d0*/  IMAD R0, R0, 0xe0, RZ ;  /* 0x000000e000007824 */ /* 0x000fe400078e02ff */
[----:B------:R-:W-:-:S06]  /*38e0*/  IMAD.IADD R42, R3, 0x1, R42 ;  /* 0x00000001032a7824 */ /* 0x000fcc00078e022a */
[----:B------:R-:W1:Y:S01]  /*38f0*/  LDTM.x8 R12, tmem[UR7] ;  /* 0x00000007000c79ee */ /* 0x000e6200081c0000 */
[----:B------:R-:W-:Y:S01]  /*3900*/  NOP ;  /* 0x0000000000007918 */ /* 0x000fe20000000000 */
[----:B-1----:R-:W1:Y:S01]  /*3910*/  LDTM.x8 R4, tmem[UR7+0x8] ;  /* 0x00000807000479ee */ /* 0x002e6200081c0000 */
[----:B------:R-:W-:Y:S02]  /*3920*/  F2FP.BF16.F32.PACK_AB R12, R13, R12 ;  /* 0x0000000c0d0c723e */ /* 0x000fe400000010ff */
[----:B------:R-:W-:Y:S02]  /*3930*/  F2FP.BF16.F32.PACK_AB R13, R15, R14 ;  /* 0x0000000e0f0d723e */ /* 0x000fe400000010ff */
[----:B------:R-:W-:Y:S01]  /*3940*/  F2FP.BF16.F32.PACK_AB R14, R17, R16 ;  /* 0x00000010110e723e */ /* 0x000fe200000010ff */
[----:B------:R-:W-:Y:S01]  /*3950*/  IMAD.IADD R16, R3, 0x1, R36 ;  /* 0x0000000103107824 */ /* 0x000fe200078e0224 */
[----:B------:R-:W-:Y:S02]  /*3960*/  F2FP.BF16.F32.PACK_AB R15, R19, R18 ;  /* 0x00000012130f723e */ /* 0x000fe400000010ff */
[----:B-1----:R-:W-:-:S02]  /*3970*/  F2FP.BF16.F32.PACK_AB R36, R5, R4 ;  /* 0x000000040524723e */ /* 0x002fc400000010ff */
[----:B------:R-:W-:Y:S01]  /*3980*/  PRMT R5, R39, 0x9910, RZ ;  /* 0x0000991027057816 */ /* 0x000fe200000000ff */
[----:B------:R1:W-:Y:S01]  /*3990*/  STS.128 [R16], R12 ;  /* 0x0000000c10007388 */ /* 0x0003e20000000c00 */
[----:B------:R-:W-:Y:S01]  /*39a0*/  NOP ;  /* 0x0000000000007918 */ /* 0x000fe20000000000 */
[----:B------:R-:W-:Y:S02]  /*39b0*/  F2FP.BF16.F32.PACK_AB R37, R7, R6 ;  /* 0x000000060725723e */ /* 0x000fe400000010ff */
[----:B------:R-:W-:Y:S01]  /*39c0*/  F2FP.BF16.F32.PACK_AB R38, R9, R8 ;  /* 0x000000080926723e */ /* 0x000fe200000010ff */
[----:B------:R-:W-:Y:S01]  /*39d0*/  IMAD R40, R40, R5, RZ ;  /* 0x0000000528287224 */ /* 0x000fe200078e02ff */
[----:B------:R-:W-:-:S03]  /*39e0*/  F2FP.BF16.F32.PACK_AB R39, R11, R10 ;  /* 0x0000000a0b27723e */ /* 0x000fc600000010ff */
[----:B------:R-:W-:Y:S02]  /*39f0*/  IMAD.MOV R40, RZ, RZ, -R40 ;  /* 0x000000ffff287224 */ /* 0x000fe400078e0a28 */
[----:B------:R2:W-:Y:S03]  /*3a00*/  STS.128 [R42], R36 ;  /* 0x000000242a007388 */ /* 0x0005e60000000c00 */
[----:B------:R-:W-:-:S05]  /*3a10*/  PRMT R41, R40, 0x7710, RZ ;  /* 0x0000771028297816 */ /* 0x000fca00000000ff */
[----:B------:R-:W-:-:S05]  /*3a20*/  IMAD.IADD R34, R34, 0x1, R41 ;  /* 0x0000000122227824 */ /* 0x000fca00078e0229 */
[----:B------:R-:W-:-:S05]  /*3a30*/  LOP3.LUT R34, R34, 0xffff, RZ, 0xc0, !PT ;  /* 0x0000ffff22227812 */ /* 0x000fca00078ec0ff */
[----:B------:R-:W-:Y:S01]  /*3a40*/  IMAD.IADD R35, R35, 0x1, R34 ;  /* 0x0000000123237824 */ /* 0x000fe200078e0222 */
[----:B-1----:R-:W1:Y:S01]  /*3a50*/  LDTM.x8 R12, tmem[UR7+0x10] ;  /* 0x00001007000c79ee */ /* 0x002e6200081c0000 */
[----:B------:R-:W-:Y:S01]  /*3a60*/  NOP ;  /* 0x0000000000007918 */ /* 0x000fe20000000000 */
[----:B-1----:R-:W1:Y:S01]  /*3a70*/  LDTM.x8 R4, tmem[UR7+0x18] ;  /* 0x00001807000479ee */ /* 0x002e6200081c0000 */
[----:B------:R-:W-:Y:S02]  /*3a80*/  F2FP.BF16.F32.PACK_AB R12, R13, R12 ;  /* 0x0000000c0d0c723e */ /* 0x000fe400000010ff */
[----:B------:R-:W-:Y:S02]  /*3a90*/  F2FP.BF16.F32.PACK_AB R13, R15, R14 ;  /* 0x0000000e0f0d723e */ /* 0x000fe400000010ff */
[----:B------:R-:W-:Y:S01]  /*3aa0*/  F2FP.BF16.F32.PACK_AB R14, R17, R16 ;  /* 0x00000010110e723e */ /* 0x000fe200000010ff */
[--C-:B------:R-:W-:Y:S01]  /*3ab0*/  IMAD R16, R27, 0x10, R33.reuse ;  /* 0x000000101b107824 */ /* 0x100fe200078e0221 */
[----:B------:R-:W-:Y:S01]  /*3ac0*/  F2FP.BF16.F32.PACK_AB R15, R19, R18 ;  /* 0x00000012130f723e */ /* 0x000fe200000010ff */
[----:B------:R-:W-:Y:S01]  /*3ad0*/  IMAD R18, R26, 0x10, R33 ;  /* 0x000000101a127824 */ /* 0x000fe200078e0221 */
[----:B-1----:R-:W-:Y:S01]  /*3ae0*/  F2FP.BF16.F32.PACK_AB R4, R5, R4 ;  /* 0x000000040504723e */ /* 0x002fe200000010ff */
[----:B------:R-:W-:Y:S01]  /*3af0*/  IMAD.IADD R16, R3, 0x1, R16 ;  /* 0x0000000103107824 */ /* 0x000fe200078e0210 */
[----:B------:R-:W-:Y:S01]  /*3b00*/  F2FP.BF16.F32.PACK_AB R5, R7, R6 ;  /* 0x000000060705723e */ /* 0x000fe200000010ff */
[----:B------:R-:W-:Y:S01]  /*3b10*/  IMAD.IADD R18, R3, 0x1, R18 ;  /* 0x0000000103127824 */ /* 0x000fe200078e0212 */
[----:B------:R-:W-:Y:S01]  /*3b20*/  F2FP.BF16.F32.PACK_AB R6, R9, R8 ;  /* 0x000000080906723e */ /* 0x000fe200000010ff */
[----:B------:R-:W-:Y:S01]  /*3b30*/  IMAD.SHL.U32 R33, R35, 0x80, RZ ;  /* 0x0000008023217824 */ /* 0x000fe200078e00ff */
[----:B------:R-:W-:Y:S01]  /*3b40*/  F2FP.BF16.F32.PACK_AB R7, R11, R10 ;  /* 0x0000000a0b07723e */ /* 0x000fe200000010ff */
[----:B------:R2:W-:Y:S01]  /*3b50*/  STS.128 [R16], R12 ;  /* 0x0000000c10007388 */ /* 0x0005e20000000c00 */
[----:B------:R-:W-:-:S03]  /*3b60*/  NOP ;  /* 0x0000000000007918 */ /* 0x000fc60000000000 */
[----:B------:R2:W-:Y:S01]  /*3b70*/  STS.128 [R18], R4 ;  /* 0x0000000412007388 */ /* 0x0005e20000000c00 */
[----:B------:R1:W-:Y:S06]  /*3b80*/  MEMBAR.ALL.CTA ;  /* 0x0000000000007992 */ /* 0x0003ec0000008000 */
[----:B-1----:R-:W1:Y:S02]  /*3b90*/  FENCE.VIEW.ASYNC.S ;  /* 0x00000000000073c6 */ /* 0x002e640000000000 */
[----:B-1----:R-:W-:Y:S06]  /*3ba0*/  BAR.SYNC.DEFER_BLOCKING 0x8, 0x80 ;  /* 0x0202000000007b1d */ /* 0x002fec0000010000 */
[----:B------:R-:W-:Y:S05]  /*3bb0*/  @P1 BRA `(.L_x_46) ;  /* 0x0000000000381947 */ /* 0x000fea0003800000 */
[----:B------:R-:W-:Y:S01]  /*3bc0*/  ELECT P2, URZ, PT ;  /* 0x0000000000ff782f */ /* 0x000fe20003840000 */
[----:B------:R-:W-:-:S12]  /*3bd0*/  BSSY.RECONVERGENT B0, `(.L_x_46) ;  /* 0x000000c000007945 */ /* 0x000fd80003800200 */
[----:B------:R-:W-:Y:S05]  /*3be0*/  @!P2 BRA `(.L_x_47) ;  /* 0x000000000028a947 */ /* 0x000fea0003800000 */
[----:B------:R-:W1:Y:S01]  /*3bf0*/  LDCU.64 UR8, c[0x0][0x348] ;  /* 0x00006900ff0877ac */ /* 0x000e620008000a00 */
[----:B------:R-:W-:Y:S02]  /*3c00*/  R2UR UR10, R24 ;  /* 0x00000000180a72ca */ /* 0x000fe400000e0000 */
[----:B------:R-:W-:Y:S02]  /*3c10*/  R2UR UR4, R3 ;  /* 0x00000000030472ca */ /* 0x000fe400000e0000 */
[----:B------:R-:W-:Y:S02]  /*3c20*/  R2UR UR5, R0 ;  /* 0x00000000000572ca */ /* 0x000fe400000e0000 */
[----:B------:R-:W-:-:S09]  /*3c30*/  R2UR UR6, R33 ;  /* 0x00000000210672ca */ /* 0x000fd200000e0000 */
[----:B------:R-:W-:Y:S02]  /*3c40*/  ULEA UR4, UR10, UR4, 0xd ;  /* 0x000000040a047291 */ /* 0x000fe4000f8e68ff */
[----:B-1----:R-:W-:-:S04]  /*3c50*/  UIADD3 UR8, UP0, UPT, UR8, 0x240, URZ ;  /* 0x0000024008087890 */ /* 0x002fc8000ff1e0ff */
[----:B------:R-:W-:-:S09]  /*3c60*/  UIADD3.X UR9, UPT, UPT, URZ, UR9, URZ, UP0, !UPT ;  /* 0x00000009ff097290 */ /* 0x000fd200087fe4ff */
[----:B------:R1:W-:Y:S02]  /*3c70*/  UTMASTG.2D [UR4], [UR8] ;  /* 0x00000004080073b5 */ /* 0x0003e40008008000 */
[----:B-1----:R0:W-:Y:S02]  /*3c80*/  UTMACMDFLUSH ;  /* 0x00000000000079b7 */ /* 0x0021e40000000000 */
.L_x_47:
[----:B------:R-:W-:Y:S05]  /*3c90*/  BSYNC.RECONVERGENT B0 ;  /* 0x0000000000007941 */ /* 0x000fea0003800200 */
.L_x_46:
[----:B------:R-:W-:Y:S05]  /*3ca0*/  @P1 BRA `(.L_x_48) ;  /* 0x0000000000041947 */ /* 0x000fea0003800000 */
[----:B------:R-:W-:-:S04]  /*3cb0*/  DEPBAR.LE SB0, 0x1 ;  /* 0x000080400000791a */ /* 0x000fc80000000000 */
.L_x_48:
[----:B------:R-:W-:Y:S01]  /*3cc0*/  BAR.SYNC.DEFER_BLOCKING 0x8, 0x80 ;  /* 0x0202000000007b1d */ /* 0x000fe20000010000 */
[----:B------:R-:W-:-:S04]  /*3cd0*/  LOP3.LUT R48, R24, 0x1, RZ, 0xc0, !PT ;  /* 0x0000000118307812 */ /* 0x000fc800078ec0ff */
[----:B------:R-:W-:Y:S01]  /*3ce0*/  LOP3.LUT R24, R48, 0x1, RZ, 0x3c, !PT ;  /* 0x0000000130187812 */ /* 0x000fe200078e3cff */
[----:B--2---:R-:W1:Y:S04]  /*3cf0*/  LDTM.x8 R12, tmem[UR7+0x20] ;  /* 0x00002007000c79ee */ /* 0x004e6800081c0000 */
[C---:B------:R-:W-:Y:S02]  /*3d00*/  IMAD R35, R24.reuse, 0x2000, R31 ;  /* 0x0000200018237824 */ /* 0x040fe400078e021f */
[----:B------:R-:W-:Y:S02]  /*3d10*/  IMAD R50, R24, 0x2000, R3 ;  /* 0x0000200018327824 */ /* 0x000fe400078e0203 */
[----:B------:R-:W-:Y:S01]  /*3d20*/  IMAD R34, R30, 0x80, R35 ;  /* 0x000000801e227824 */ /* 0x000fe200078e0223 */
[----:B------:R-:W-:Y:S01]  /*3d30*/  NOP ;  /* 0x0000000000007918 */ /* 0x000fe20000000000 */
[----:B-1----:R-:W1:Y:S01]  /*3d40*/  LDTM.x8 R4, tmem[UR7+0x28] ;  /* 0x00002807000479ee */ /* 0x002e6200081c0000 */
[----:B------:R-:W-:Y:S01]  /*3d50*/  F2FP.BF16.F32.PACK_AB R44, R13, R12 ;  /* 0x0000000c0d2c723e */ /* 0x000fe200000010ff */
[----:B------:R-:W-:Y:S01]  /*3d60*/  IMAD R12, R29, 0x10, R34 ;  /* 0x000000101d0c7824 */ /* 0x000fe200078e0222 */
[----:B------:R-:W-:-:S02]  /*3d70*/  F2FP.BF16.F32.PACK_AB R45, R15, R14 ;  /* 0x0000000e0f2d723e */ /* 0x000fc400000010ff */
[----:B------:R-:W-:Y:S01]  /*3d80*/  F2FP.BF16.F32.PACK_AB R46, R17, R16 ;  /* 0x00000010112e723e */ /* 0x000fe200000010ff */
[----:B------:R-:W-:Y:S01]  /*3d90*/  IMAD.IADD R37, R3, 0x1, R12 ;  /* 0x0000000103257824 */ /* 0x000fe200078e020c */
[----:B------:R-:W-:-:S05]  /*3da0*/  F2FP.BF16.F32.PACK_AB R47, R19, R18 ;  /* 0x00000012132f723e */ /* 0x000fca00000010ff */
[----:B------:R2:W-:Y:S01]  /*3db0*/  STS.128 [R37], R44 ;  /* 0x0000002c25007388 */ /* 0x0005e20000000c00 */
[----:B------:R-:W-:Y:S01]  /*3dc0*/  NOP ;  /* 0x0000000000007918 */ /* 0x000fe20000000000 */
[----:B-1----:R-:W1:Y:S01]  /*3dd0*/  LDTM.x8 R12, tmem[UR7+0x30] ;  /* 0x00003007000c79ee */ /* 0x002e6200081c0000 */
[----:B------:R-:W-:Y:S01]  /*3de0*/  F2FP.BF16.F32.PACK_AB R40, R5, R4 ;  /* 0x000000040528723e */ /* 0x000fe200000010ff */
[----:B------:R-:W-:Y:S01]  /*3df0*/  IMAD R4, R28, 0x10, R34 ;  /* 0x000000101c047824 */ /* 0x000fe200078e0222 */
[----:B------:R-:W-:Y:S02]  /*3e00*/  F2FP.BF16.F32.PACK_AB R41, R7, R6 ;  /* 0x000000060729723e */ /* 0x000fe400000010ff */
[----:B------:R-:W-:Y:S01]  /*3e10*/  F2FP.BF16.F32.PACK_AB R42, R9, R8 ;  /* 0x00000008092a723e */ /* 0x000fe200000010ff */
[----:B------:R-:W-:Y:S01]  /*3e20*/  IMAD.IADD R35, R3, 0x1, R4 ;  /* 0x0000000103237824 */ /* 0x000fe200078e0204 */
[----:B------:R-:W-:-:S05]  /*3e30*/  F2FP.BF16.F32.PACK_AB R43, R11, R10 ;  /* 0x0000000a0b2b723e */ /* 0x000fca00000010ff */
[----:B------:R2:W-:Y:S01]  /*3e40*/  STS.128 [R35], R40 ;  /* 0x0000002823007388 */ /* 0x0005e20000000c00 */
[----:B------:R-:W-:Y:S01]  /*3e50*/  NOP ;  /* 0x0000000000007918 */ /* 0x000fe20000000000 */
[----:B-1----:R-:W1:Y:S01]  /*3e60*/  LDTM.x8 R4, tmem[UR7+0x38] ;  /* 0x00003807000479ee */ /* 0x002e6200081c0000 */
[----:B------:R-:W-:Y:S02]  /*3e70*/  F2FP.BF16.F32.PACK_AB R12, R13, R12 ;  /* 0x0000000c0d0c723e */ /* 0x000fe400000010ff */
[----:B------:R-:W-:Y:S02]  /*3e80*/  F2FP.BF16.F32.PACK_AB R13, R15, R14 ;  /* 0x0000000e0f0d723e */ /* 0x000fe400000010ff */
[----:B------:R-:W-:Y:S01]  /*3e90*/  F2FP.BF16.F32.PACK_AB R14, R17, R16 ;  /* 0x00000010110e723e */ /* 0x000fe200000010ff */
[--C-:B------:R-:W-:Y:S01]  /*3ea0*/  IMAD R16, R27, 0x10, R34.reuse ;  /* 0x000000101b107824 */ /* 0x100fe200078e0222 */
[----:B------:R-:W-:Y:S01]  /*3eb0*/  F2FP.BF16.F32.PACK_AB R15, R19, R18 ;  /* 0x00000012130f723e */ /* 0x000fe200000010ff */
[----:B------:R-:W-:-:S02]  /*3ec0*/  IMAD R34, R26, 0x10, R34 ;  /* 0x000000101a227824 */ /* 0x000fc400078e0222 */
[C---:B------:R-:W-:Y:S02]  /*3ed0*/  IMAD.IADD R39, R3.reuse, 0x1, R16 ;  /* 0x0000000103277824 */ /* 0x040fe400078e0210 */
[----:B------:R-:W-:-:S03]  /*3ee0*/  IMAD.IADD R51, R3, 0x1, R34 ;  /* 0x0000000103337824 */ /* 0x000fc600078e0222 */
[----:B------:R2:W-:Y:S01]  /*3ef0*/  STS.128 [R39], R12 ;  /* 0x0000000c27007388 */ /* 0x0005e20000000c00 */
[----:B------:R-:W-:Y:S01]  /*3f00*/  NOP ;  /* 0x0000000000007918 */ /* 0x000fe20000000000 */
[----:B-1----:R-:W-:Y:S02]  /*3f10*/  F2FP.BF16.F32.PACK_AB R4, R5, R4 ;  /* 0x000000040504723e */ /* 0x002fe400000010ff */
[----:B------:R-:W-:Y:S02]  /*3f20*/  F2FP.BF16.F32.PACK_AB R5, R7, R6 ;  /* 0x000000060705723e */ /* 0x000fe400000010ff */
[----:B------:R-:W-:Y:S02]  /*3f30*/  F2FP.BF16.F32.PACK_AB R6, R9, R8 ;  /* 0x000000080906723e */ /* 0x000fe400000010ff */
[----:B------:R-:W-:-:S05]  /*3f40*/  F2FP.BF16.F32.PACK_AB R7, R11, R10 ;  /* 0x0000000a0b07723e */ /* 0x000fca00000010ff */
        /* <DEDUP_REMOVED lines=11> */
[----:B------:R-:W-:-:S09]  /*4000*/  R2UR UR6, R33 ;  /* 0x00000000210672ca */ /* 0x000fd200000e0000 */
[----:B------:R-:W-:Y:S02]  /*4010*/  UIADD3 UR5, UPT, UPT, UR5, 0x20, URZ ;  /* 0x0000002005057890 */ /* 0x000fe4000fffe0ff */
[----:B-1----:R-:W-:-:S04]  /*4020*/  UIADD3 UR8, UP0, UPT, UR8, 0x240, URZ ;  /* 0x0000024008087890 */ /* 0x002fc8000ff1e0ff */
[----:B------:R-:W-:-:S09]  /*4030*/  UIADD3.X UR9, UPT, UPT, URZ, UR9, URZ, UP0, !UPT ;  /* 0x00000009ff097290 */ /* 0x000fd200087fe4ff */
[----:B------:R1:W-:Y:S02]  /*4040*/  UTMASTG.2D [UR4], [UR8] ;  /* 0x00000004080073b5 */ /* 0x0003e40008008000 */
[----:B-1----:R0:W-:Y:S02]  /*4050*/  UTMACMDFLUSH ;  /* 0x00000000000079b7 */ /* 0x0021e40000000000 */
.L_x_51:
[----:B------:R-:W-:Y:S05]  /*4060*/  BSYNC.RECONVERGENT B0 ;  /* 0x0000000000007941 */ /* 0x000fea0003800200 */
.L_x_50:
[----:B------:R-:W-:-:S04]  /*4070*/  DEPBAR.LE SB0, 0x1 ;  /* 0x000080400000791a */ /* 0x000fc80000000000 */
.L_x_49:
[----:B------:R-:W-:Y:S01]  /*4080*/  BAR.SYNC.DEFER_BLOCKING 0x8, 0x80 ;  /* 0x0202000000007b1d */ /* 0x000fe20000010000 */
[C---:B--2---:R-:W-:Y:S02]  /*4090*/  IMAD R41, R48.reuse, 0x2000, R31 ;  /* 0x0000200030297824 */ /* 0x044fe400078e021f */
[----:B------:R-:W-:Y:S02]  /*40a0*/  IMAD R48, R48, 0x2000, R3 ;  /* 0x0000200030307824 */ /* 0x000fe400078e0203 */
[----:B------:R-:W-:Y:S01]  /*40b0*/  IMAD R38, R30, 0x80, R41 ;  /* 0x000000801e267824 */ /* 0x000fe200078e0229 */
[----:B------:R-:W1:Y:S03]  /*40c0*/  LDTM.x8 R12, tmem[UR7+0x40] ;  /* 0x00004007000c79ee */ /* 0x000e6600081c0000 */
[--C-:B------:R-:W-:Y:S02]  /*40d0*/  IMAD R36, R29, 0x10, R38.reuse ;  /* 0x000000101d247824 */ /* 0x100fe400078e0226 */
[----:B------:R-:W-:-:S02]  /*40e0*/  IMAD R34, R28, 0x10, R38 ;  /* 0x000000101c227824 */ /* 0x000fc400078e0226 */
[C---:B------:R-:W-:Y:S02]  /*40f0*/  IMAD.IADD R36, R3.reuse, 0x1, R36 ;  /* 0x0000000103247824 */ /* 0x040fe400078e0224 */
[----:B------:R-:W-:Y:S01]  /*4100*/  IMAD.IADD R34, R3, 0x1, R34 ;  /* 0x0000000103227824 */ /* 0x000fe200078e0222 */
[----:B------:R-:W-:Y:S01]  /*4110*/  NOP ;  /* 0x0000000000007918 */ /* 0x000fe20000000000 */
[----:B-1----:R-:W1:Y:S01]  /*4120*/  LDTM.x8 R4, tmem[UR7+0x48] ;  /* 0x00004807000479ee */ /* 0x002e6200081c0000 */
[----:B------:R-:W-:Y:S02]  /*4130*/  F2FP.BF16.F32.PACK_AB R44, R13, R12 ;  /* 0x0000000c0d2c723e */ /* 0x000fe400000010ff */
[----:B------:R-:W-:Y:S02]  /*4140*/  F2FP.BF16.F32.PACK_AB R45, R15, R14 ;  /* 0x0000000e0f2d723e */ /* 0x000fe400000010ff */
[----:B------:R-:W-:Y:S02]  /*4150*/  F2FP.BF16.F32.PACK_AB R46, R17, R16 ;  /* 0x00000010112e723e */ /* 0x000fe400000010ff */
[----:B------:R-:W-:-:S05]  /*4160*/  F2FP.BF16.F32.PACK_AB R47, R19, R18 ;  /* 0x00000012132f723e */ /* 0x000fca00000010ff */
[----:B------:R2:W-:Y:S01]  /*4170*/  STS.128 [R36], R44 ;  /* 0x0000002c24007388 */ /* 0x0005e20000000c00 */
        /* <DEDUP_REMOVED lines=40> */
.L_x_54:
[----:B------:R-:W-:Y:S05]  /*4400*/  BSYNC.RECONVERGENT B0 ;  /* 0x0000000000007941 */ /* 0x000fea0003800200 */
.L_x_53:
[----:B------:R-:W-:-:S04]  /*4410*/  DEPBAR.LE SB0, 0x1 ;  /* 0x000080400000791a */ /* 0x000fc80000000000 */
.L_x_52:
[----:B------:R-:W-:Y:S06]  /*4420*/  BAR.SYNC.DEFER_BLOCKING 0x8, 0x80 ;  /* 0x0202000000007b1d */ /* 0x000fec0000010000 */
[----:B--2---:R-:W1:Y:S01]  /*4430*/  LDTM.x8 R12, tmem[UR7+0x60] ;  /* 0x00006007000c79ee */ /* 0x004e6200081c0000 */
[----:B------:R-:W-:Y:S01]  /*4440*/  NOP ;  /* 0x0000000000007918 */ /* 0x000fe20000000000 */
[----:B-1----:R-:W1:Y:S01]  /*4450*/  LDTM.x8 R4, tmem[UR7+0x68] ;  /* 0x00006807000479ee */ /* 0x002e6200081c0000 */
[----:B------:R-:W-:Y:S02]  /*4460*/  F2FP.BF16.F32.PACK_AB R44, R13, R12 ;  /* 0x0000000c0d2c723e */ /* 0x000fe400000010ff */
[----:B------:R-:W-:-:S02]  /*4470*/  F2FP.BF16.F32.PACK_AB R45, R15, R14 ;  /* 0x0000000e0f2d723e */ /* 0x000fc400000010ff */
        /* <DEDUP_REMOVED lines=39> */
.L_x_57:
[----:B------:R-:W-:Y:S05]  /*46f0*/  BSYNC.RECONVERGENT B0 ;  /* 0x0000000000007941 */ /* 0x000fea0003800200 */
.L_x_56:
[----:B------:R-:W-:-:S04]  /*4700*/  DEPBAR.LE SB0, 0x1 ;  /* 0x000080400000791a */ /* 0x000fc80000000000 */
.L_x_55:
        /* <DEDUP_REMOVED lines=45> */
.L_x_60:
[----:B------:R-:W-:Y:S05]  /*49e0*/  BSYNC.RECONVERGENT B0 ;  /* 0x0000000000007941 */ /* 0x000fea0003800200 */
.L_x_59:
[----:B------:R-:W-:-:S04]  /*49f0*/  DEPBAR.LE SB0, 0x1 ;  /* 0x000080400000791a */ /* 0x000fc80000000000 */
.L_x_58:
        /* <DEDUP_REMOVED lines=45> */
.L_x_63:
[----:B------:R-:W-:Y:S05]  /*4cd0*/  BSYNC.RECONVERGENT B0 ;  /* 0x0000000000007941 */ /* 0x000fea0003800200 */
.L_x_62:
[----:B------:R-:W-:-:S04]  /*4ce0*/  DEPBAR.LE SB0, 0x1 ;  /* 0x000080400000791a */ /* 0x000fc80000000000 */
.L_x_61:
[----:B------:R-:W-:Y:S01]  /*4cf0*/  BAR.SYNC.DEFER_BLOCKING 0x8, 0x80 ;  /* 0x0202000000007b1d */ /* 0x000fe20000010000 */
[----:B------:R-:W-:-:S05]  /*4d00*/  VIADD R20, R20, 0x31870 ;  /* 0x0003187014147836 */ /* 0x000fca0000000000 */
[----:B------:R-:W-:Y:S01]  /*4d10*/  PRMT R20, RZ, 0x654, R20 ;  /* 0x00000654ff147816 */ /* 0x000fe20000000014 */
[----:B--2---:R-:W1:Y:S01]  /*4d20*/  LDTM.x8 R12, tmem[UR7+0xc0] ;  /* 0x0000c007000c79ee */ /* 0x004e6200081c0000 */
        /* <DEDUP_REMOVED lines=27> */
[----:B------:R-:W-:Y:S01]  /*4ee0*/  NOP ;  /* 0x0000000000007918 */ /* 0x000fe20000000000 */
[----:B------:R2:W-:Y:S01]  /*4ef0*/  SYNCS.ARRIVE.TRANS64.RED.A1T0 RZ, [R20+URZ], RZ ;  /* 0x000000ff14ff79a7 */ /* 0x0005e200081004ff */
        /* <DEDUP_REMOVED lines=16> */
.L_x_65:
[----:B------:R-:W-:Y:S05]  /*5000*/  BSYNC.RECONVERGENT B0 ;  /* 0x0000000000007941 */ /* 0x000fea0003800200 */
.L_x_64:
[----:B------:R-:W-:Y:S02]  /*5010*/  IADD3 R25, PT, PT, R25, 0x8b, RZ ;  /* 0x0000008b19197810 */ /* 0x000fe40007ffe0ff */
[----:B------:R-:W-:Y:S01]  /*5020*/  IADD3 R32, PT, PT, R32, 0x8b, RZ ;  /* 0x0000008b20207810 */ /* 0x000fe20007ffe0ff */
[----:B------:R-:W-:Y:S06]  /*5030*/  @P0 BRA `(.L_x_66) ;  /* 0xffffffe400980947 */ /* 0x000fec000383ffff */
.L_x_43:
[----:B------:R-:W-:-:S13]  /*5040*/  ISETP.NE.AND P0, PT, R21, 0x3, PT ;  /* 0x000000031500780c */ /* 0x000fda0003f05270 */
[----:B------:R-:W-:Y:S05]  /*5050*/  @P0 EXIT ;  /* 0x000000000000094d */ /* 0x000fea0003800000 */
[----:B------:R-:W-:Y:S05]  /*5060*/  WARPSYNC.ALL ;  /* 0x0000000000007948 */ /* 0x000fea0003800000 */
[----:B------:R-:W-:Y:S01]  /*5070*/  NOP ;  /* 0x0000000000007918 */ /* 0x000fe20000000000 */
[----:B------:R-:W1:Y:S01]  /*5080*/  S2UR UR5, SR_CgaCtaId ;  /* 0x00000000000579c3 */ /* 0x000e620000008800 */
[----:B------:R-:W-:Y:S02]  /*5090*/  UMOV UR4, 0x50 ;  /* 0x0000005000047882 */ /* 0x000fe40000000000 */
[----:B-1----:R-:W-:-:S09]  /*50a0*/  ULEA UR5, UR5, UR4, 0x18 ;  /* 0x0000000405057291 */ /* 0x002fd2000f8ec0ff */
[----:B------:R-:W1:Y:S02]  /*50b0*/  LDS R2, [UR5] ;  /* 0x00000005ff027984 */ /* 0x000e640008000800 */
[----:B-1----:R-:W-:-:S04]  /*50c0*/  LOP3.LUT R0, R2, 0xffff, RZ, 0xc0, !PT ;  /* 0x0000ffff02007812 */ /* 0x002fc800078ec0ff */
[----:B------:R-:W-:-:S13]  /*50d0*/  ISETP.NE.AND P0, PT, R0, 0xffff, PT ;  /* 0x0000ffff0000780c */ /* 0x000fda0003f05270 */
[----:B------:R-:W-:Y:S05]  /*50e0*/  @P0 BRA `(.L_x_67) ;  /* 0x0000000000480947 */ /* 0x000fea0003800000 */
[----:B------:R-:W-:-:S04]  /*50f0*/  SHF.R.U32.HI R0, RZ, 0x10, R2 ;  /* 0x00000010ff007819 */ /* 0x000fc80000011602 */
[----:B------:R-:W-:-:S04]  /*5100*/  LOP3.LUT R0, R0, 0x1, RZ, 0xc0, !PT ;  /* 0x0000000100007812 */ /* 0x000fc800078ec0ff */
[----:B------:R-:W-:-:S13]  /*5110*/  ISETP.NE.AND P0, PT, R0, 0x1, PT ;  /* 0x000000010000780c */ /* 0x000fda0003f05270 */
[----:B------:R-:W-:Y:S05]  /*5120*/  @P0 BRA `(.L_x_68) ;  /* 0x00000000002c0947 */ /* 0x000fea0003800000 */
[----:B------:R-:W1:Y:S01]  /*5130*/  S2R R0, SR_LANEID ;  /* 0x0000000000007919 */ /* 0x000e620000000000 */
[----:B------:R-:W-:Y:S01]  /*5140*/  IMAD.MOV.U32 R2, RZ, RZ, -0x20000 ;  /* 0xfffe0000ff027424 */ /* 0x000fe200078e00ff */
[----:B------:R-:W-:Y:S02]  /*5150*/  VOTEU.ANY UR6, UPT, PT ;  /* 0x0000000000067886 */ /* 0x000fe400038e0100 */
[----:B------:R-:W-:Y:S01]  /*5160*/  UFLO.U32 UR6, UR6 ;  /* 0x00000006000672bd */ /* 0x000fe200080e0000 */
[----:B------:R-:W3:Y:S05]  /*5170*/  REDUX UR4, R2 ;  /* 0x00000000020473c4 */ /* 0x000eea0000000000 */
[----:B-1----:R-:W-:-:S02]  /*5180*/  ISETP.EQ.U32.AND P0, PT, R0, UR6, PT ;  /* 0x0000000600007c0c */ /* 0x002fc4000bf02070 */
[----:B---3--:R-:W-:Y:S01]  /*5190*/  MOV R0, UR4 ;  /* 0x0000000400007c02 */ /* 0x008fe20008000f00 */
[----:B------:R-:W-:-:S05]  /*51a0*/  UMOV UR4, 0xfffe0000 ;  /* 0xfffe000000047882 */ /* 0x000fca0000000000 */
[----:B------:R1:W-:Y:S05]  /*51b0*/  UTCATOMSWS.AND URZ, UR4 ;  /* 0x0000000400ff79e3 */ /* 0x0003ea0008000000 */
[----:B------:R1:W-:Y:S01]  /*51c0*/  @P0 ATOMS.AND RZ, [UR5], R0 ;  /* 0x00000000ffff098c */ /* 0x0003e2000a800005 */
[----:B------:R-:W-:Y:S05]  /*51d0*/  BRA `(.L_x_69) ;  /* 0x0000000000147947 */ /* 0x000fea0003800000 */
.L_x_68:
[----:B------:R-:W-:Y:S02]  /*51e0*/  MOV R2, 0x5200 ;  /* 0x0000520000027802 */ /* 0x000fe40000000f00 */
[----:B--2---:R-:W-:Y:S05]  /*51f0*/  CALL.REL.NOINC `($__internal_0_$__cuda_sm10x_tcgen05_guardrail_trap_col_being_dealloced_not_returned_by_alloc) ;  /* 0x00000008001c7944 */ /* 0x004fea0003c00000 */
[----:B------:R-:W-:Y:S05]  /*5200*/  BRA `(.L_x_69) ;  /* 0x0000000000087947 */ /* 0x000fea0003800000 */
.L_x_67:
[----:B------:R-:W-:Y:S02]  /*5210*/  MOV R2, 0x5230 ;  /* 0x0000523000027802 */ /* 0x000fe40000000f00 */
[----:B--2---:R-:W-:Y:S05]  /*5220*/  CALL.REL.NOINC `($__internal_2_$__cuda_sm10x_tcgen05_guardrail_trap_unallocated_columns_being_dealloced) ;  /* 0x0000000800287944 */ /* 0x004fea0003c00000 */
.L_x_69:
[----:B------:R-:W-:Y:S01]  /*5230*/  NOP ;  /* 0x0000000000007918 */ /* 0x000fe20000000000 */
[----:B-1----:R-:W-:Y:S05]  /*5240*/  EXIT ;  /* 0x000000000000794d */ /* 0x002fea0003800000 */
.L_x_14:
[----:B------:R-:W-:-:S07]  /*5250*/  MOV R4, R5 ;  /* 0x0000000500047202 */ /* 0x000fce0000000f00 */
.L_x_70:
[----:B-1----:R1:W2:Y:S02]  /*5260*/  SYNCS.PHASECHK.TRANS64.TRYWAIT P0, [R2+URZ+0x31800], R5 ;  /* 0x03180005020075a7 */ /* 0x0022a400080011ff */
[----:B--2---:R-:W-:Y:S05]  /*5270*/  @!P0 NANOSLEEP.SYNCS 0x989680 ;  /* 0x009896800000895d */ /* 0x004fea0003900000 */
[----:B------:R-:W2:Y:S02]  /*5280*/  @!P0 SYNCS.PHASECHK.TRANS64 P0, [R2+URZ+0x31800], R5 ;  /* 0x03180005020085a7 */ /* 0x000ea400080010ff */
[----:B--2---:R-:W-:Y:S05]  /*5290*/  @!P0 BRA `(.L_x_70) ;  /* 0xfffffffc00f08947 */ /* 0x004fea000383ffff */
[----:B------:R-:W-:Y:S05]  /*52a0*/  BRA `(.L_x_71) ;  /* 0xffffffb400e47947 */ /* 0x000fea000383ffff */
.L_x_18:
[----:B------:R-:W-:Y:S02]  /*52b0*/  MOV R10, UR10 ;  /* 0x0000000a000a7c02 */ /* 0x000fe40008000f00 */
[----:B------:R-:W-:Y:S02]  /*52c0*/  MOV R11, UR10 ;  /* 0x0000000a000b7c02 */ /* 0x000fe40008000f00 */
[----:B------:R-:W-:-:S07]  /*52d0*/  MOV R0, UR9 ;  /* 0x0000000900007c02 */ /* 0x000fce0008000f00 */
.L_x_72:
[----:B-1----:R1:W2:Y:S02]  /*52e0*/  SYNCS.PHASECHK.TRANS64.TRYWAIT P0, [R0+URZ+0x31870], R11 ;  /* 0x0318700b000075a7 */ /* 0x0022a400080011ff */
[----:B--2---:R-:W-:Y:S05]  /*52f0*/  @!P0 NANOSLEEP.SYNCS 0x989680 ;  /* 0x009896800000895d */ /* 0x004fea0003900000 */
[----:B------:R-:W2:Y:S02]  /*5300*/  @!P0 SYNCS.PHASECHK.TRANS64 P0, [R0+URZ+0x31870], R11 ;  /* 0x0318700b000085a7 */ /* 0x000ea400080010ff */
[----:B--2---:R-:W-:Y:S05]  /*5310*/  @!P0 BRA `(.L_x_72) ;  /* 0xfffffffc00f08947 */ /* 0x004fea000383ffff */
[----:B------:R-:W-:Y:S05]  /*5320*/  BRA `(.L_x_73) ;  /* 0xffffffbc00747947 */ /* 0x000fea000383ffff */
.L_x_19:
[----:B------:R-:W-:Y:S02]  /*5330*/  MOV R2, UR13 ;  /* 0x0000000d00027c02 */ /* 0x000fe40008000f00 */
[----:B------:R-:W-:Y:S07]  /*5340*/  MOV R10, R11 ;  /* 0x0000000b000a7202 */ /* 0x000fee0000000f00 */
.L_x_74:
[----:B-1----:R1:W2:Y:S02]  /*5350*/  SYNCS.PHASECHK.TRANS64.TRYWAIT P0, [R2+URZ+0x31840], R11 ;  /* 0x0318400b020075a7 */ /* 0x0022a400080011ff */
[----:B--2---:R-:W-:Y:S05]  /*5360*/  @!P0 NANOSLEEP.SYNCS 0x989680 ;  /* 0x009896800000895d */ /* 0x004fea0003900000 */
[----:B------:R-:W2:Y:S02]  /*5370*/  @!P0 SYNCS.PHASECHK.TRANS64 P0, [R2+URZ+0x31840], R11 ;  /* 0x0318400b020085a7 */ /* 0x000ea400080010ff */
[----:B--2---:R-:W-:Y:S05]  /*5380*/  @!P0 BRA `(.L_x_74) ;  /* 0xfffffffc00f08947 */ /* 0x004fea000383ffff */
[----:B------:R-:W-:Y:S05]  /*5390*/  BRA `(.L_x_75) ;  /* 0xffffffbc00807947 */ /* 0x000fea000383ffff */
.L_x_21:
[----:B------:R-:W-:Y:S02]  /*53a0*/  MOV R0, UR9 ;  /* 0x0000000900007c02 */ /* 0x000fe40008000f00 */
[----:B------:R-:W-:Y:S07]  /*53b0*/  MOV R12, R13 ;  /* 0x0000000d000c7202 */ /* 0x000fee0000000f00 */
.L_x_76:
[----:B-1----:R1:W2:Y:S02]  /*53c0*/  SYNCS.PHASECHK.TRANS64.TRYWAIT P0, [R0+URZ+0x31840], R13 ;  /* 0x0318400d000075a7 */ /* 0x0022a400080011ff */
[----:B--2---:R-:W-:Y:S05]  /*53d0*/  @!P0 NANOSLEEP.SYNCS 0x989680 ;  /* 0x009896800000895d */ /* 0x004fea0003900000 */
[----:B------:R-:W2:Y:S02]  /*53e0*/  @!P0 SYNCS.PHASECHK.TRANS64 P0, [R0+URZ+0x31840], R13 ;  /* 0x0318400d000085a7 */ /* 0x000ea400080010ff */
[----:B--2---:R-:W-:Y:S05]  /*53f0*/  @!P0 BRA `(.L_x_76) ;  /* 0xfffffffc00f08947 */ /* 0x004fea000383ffff */
[----:B------:R-:W-:Y:S05]  /*5400*/  BRA `(.L_x_77) ;  /* 0xffffffc000587947 */ /* 0x000fea000383ffff */
.L_x_25:
[----:B------:R-:W-:Y:S01]  /*5410*/  HFMA2 R4, -RZ, RZ, -0.0 , 0 ;  /* 0x80000000ff047431 */ /* 0x000fe200000001ff */
[----:B-1----:R-:W-:Y:S04]  /*5420*/  MOV R5, 0x80000000 ;  /* 0x8000000000057802 */ /* 0x002fe80000000f00 */
[----:B------:R1:W2:Y:S03]  /*5430*/  SYNCS.PHASECHK.TRANS64.TRYWAIT P0, [R8+URZ+0x31820], R5 ;  /* 0x03182005080075a7 */ /* 0x0002a600080011ff */
[----:B--2---:R-:W-:Y:S05]  /*5440*/  @!P0 NANOSLEEP.SYNCS 0x989680 ;  /* 0x009896800000895d */ /* 0x004fea0003900000 */
[----:B------:R-:W2:Y:S02]  /*5450*/  @!P0 SYNCS.PHASECHK.TRANS64 P0, [R8+URZ+0x31820], R5 ;  /* 0x03182005080085a7 */ /* 0x000ea400080010ff */
[----:B--2---:R-:W-:Y:S05]  /*5460*/  @!P0 BRA `(.L_x_25) ;  /* 0xfffffffc00e88947 */ /* 0x004fea000383ffff */
[----:B------:R-:W-:Y:S05]  /*5470*/  BRA `(.L_x_78) ;  /* 0xffffffc400b07947 */ /* 0x000fea000383ffff */
.L_x_26:
[----:B------:R-:W-:Y:S01]  /*5480*/  HFMA2 R4, -RZ, RZ, -0.0 , 0 ;  /* 0x80000000ff047431 */ /* 0x000fe200000001ff */
[----:B-1----:R-:W-:Y:S04]  /*5490*/  MOV R5, 0x80000000 ;  /* 0x8000000000057802 */ /* 0x002fe80000000f00 */
[----:B------:R1:W2:Y:S03]  /*54a0*/  SYNCS.PHASECHK.TRANS64.TRYWAIT P0, [R8+URZ+0x31828], R5 ;  /* 0x03182805080075a7 */ /* 0x0002a600080011ff */
[----:B--2---:R-:W-:Y:S05]  /*54b0*/  @!P0 NANOSLEEP.SYNCS 0x989680 ;  /* 0x009896800000895d */ /* 0x004fea0003900000 */
[----:B------:R-:W2:Y:S02]  /*54c0*/  @!P0 SYNCS.PHASECHK.TRANS64 P0, [R8+URZ+0x31828], R5 ;  /* 0x03182805080085a7 */ /* 0x000ea400080010ff */
[----:B--2---:R-:W-:Y:S05]  /*54d0*/  @!P0 BRA `(.L_x_26) ;  /* 0xfffffffc00e88947 */ /* 0x004fea000383ffff */
[----:B------:R-:W-:Y:S05]  /*54e0*/  BRA `(.L_x_79) ;  /* 0xffffffc800907947 */ /* 0x000fea000383ffff */
.L_x_27:
[----:B------:R-:W-:Y:S01]  /*54f0*/  HFMA2 R4, -RZ, RZ, -0.0 , 0 ;  /* 0x80000000ff047431 */ /* 0x000fe200000001ff */
[----:B-1----:R-:W-:Y:S04]  /*5500*/  MOV R5, 0x80000000 ;  /* 0x8000000000057802 */ /* 0x002fe80000000f00 */
[----:B------:R1:W2:Y:S03]  /*5510*/  SYNCS.PHASECHK.TRANS64.TRYWAIT P0, [R8+URZ+0x31830], R5 ;  /* 0x03183005080075a7 */ /* 0x0002a600080011ff */
[----:B--2---:R-:W-:Y:S05]  /*5520*/  @!P0 NANOSLEEP.SYNCS 0x989680 ;  /* 0x009896800000895d */ /* 0x004fea0003900000 */
[----:B------:R-:W2:Y:S02]  /*5530*/  @!P0 SYNCS.PHASECHK.TRANS64 P0, [R8+URZ+0x31830], R5 ;  /* 0x03183005080085a7 */ /* 0x000ea400080010ff */
[----:B--2---:R-:W-:Y:S05]  /*5540*/  @!P0 BRA `(.L_x_27) ;  /* 0xfffffffc00e88947 */ /* 0x004fea000383ffff */
[----:B------:R-:W-:Y:S05]  /*5550*/  BRA `(.L_x_80) ;  /* 0xffffffc800d07947 */ /* 0x000fea000383ffff */
.L_x_28:
[----:B------:R-:W-:Y:S01]  /*5560*/  HFMA2 R42, -RZ, RZ, -0.0 , 0 ;  /* 0x80000000ff2a7431 */ /* 0x000fe200000001ff */
[----:B-1----:R-:W-:Y:S04]  /*5570*/  MOV R43, 0x80000000 ;  /* 0x80000000002b7802 */ /* 0x002fe80000000f00 */
[----:B------:R1:W2:Y:S03]  /*5580*/  SYNCS.PHASECHK.TRANS64.TRYWAIT P0, [R8+URZ+0x31838], R43 ;  /* 0x0318382b080075a7 */ /* 0x0002a600080011ff */
[----:B--2---:R-:W-:Y:S05]  /*5590*/  @!P0 NANOSLEEP.SYNCS 0x989680 ;  /* 0x009896800000895d */ /* 0x004fea0003900000 */
[----:B------:R-:W2:Y:S02]  /*55a0*/  @!P0 SYNCS.PHASECHK.TRANS64 P0, [R8+URZ+0x31838], R43 ;  /* 0x0318382b080085a7 */ /* 0x000ea400080010ff */
[----:B--2---:R-:W-:Y:S05]  /*55b0*/  @!P0 BRA `(.L_x_28) ;  /* 0xfffffffc00e88947 */ /* 0x004fea000383ffff */
[----:B------:R-:W-:Y:S05]  /*55c0*/  BRA `(.L_x_81) ;  /* 0xffffffcc000c7947 */ /* 0x000fea000383ffff */
.L_x_29:
[----:B--2---:R2:W3:Y:S02]  /*55d0*/  SYNCS.PHASECHK.TRANS64.TRYWAIT P0, [R8+URZ+0x31820], RZ ;  /* 0x031820ff080075a7 */ /* 0x0044e400080011ff */
[----:B---3--:R-:W-:Y:S05]  /*55e0*/  @!P0 NANOSLEEP.SYNCS 0x989680 ;  /* 0x009896800000895d */ /* 0x008fea0003900000 */
[----:B------:R-:W3:Y:S02]  /*55f0*/  @!P0 SYNCS.PHASECHK.TRANS64 P0, [R8+URZ+0x31820], RZ ;  /* 0x031820ff080085a7 */ /* 0x000ee400080010ff */
[----:B---3--:R-:W-:Y:S05]  /*5600*/  @!P0 BRA `(.L_x_29) ;  /* 0xfffffffc00f08947 */ /* 0x008fea000383ffff */
[----:B------:R-:W-:Y:S05]  /*5610*/  BRA `(.L_x_82) ;  /* 0xffffffcc00447947 */ /* 0x000fea000383ffff */
.L_x_30:
[----:B---3--:R3:W4:Y:S02]  /*5620*/  SYNCS.PHASECHK.TRANS64.TRYWAIT P0, [R8+URZ+0x31828], RZ ;  /* 0x031828ff080075a7 */ /* 0x00872400080011ff */
[----:B----4-:R-:W-:Y:S05]  /*5630*/  @!P0 NANOSLEEP.SYNCS 0x989680 ;  /* 0x009896800000895d */ /* 0x010fea0003900000 */
[----:B------:R-:W4:Y:S02]  /*5640*/  @!P0 SYNCS.PHASECHK.TRANS64 P0, [R8+URZ+0x31828], RZ ;  /* 0x031828ff080085a7 */ /* 0x000f2400080010ff */
[----:B----4-:R-:W-:Y:S05]  /*5650*/  @!P0 BRA `(.L_x_30) ;  /* 0xfffffffc00f08947 */ /* 0x010fea000383ffff */
[----:B------:R-:W-:Y:S05]  /*5660*/  BRA `(.L_x_83) ;  /* 0xffffffcc00b87947 */ /* 0x000fea000383ffff */
.L_x_31:
[----:B----4-:R4:W1:Y:S02]  /*5670*/  SYNCS.PHASECHK.TRANS64.TRYWAIT P0, [R8+URZ+0x31830], RZ ;  /* 0x031830ff080075a7 */ /* 0x01086400080011ff */
[----:B-1----:R-:W-:Y:S05]  /*5680*/  @!P0 NANOSLEEP.SYNCS 0x989680 ;  /* 0x009896800000895d */ /* 0x002fea0003900000 */
[----:B------:R-:W1:Y:S02]  /*5690*/  @!P0 SYNCS.PHASECHK.TRANS64 P0, [R8+URZ+0x31830], RZ ;  /* 0x031830ff080085a7 */ /* 0x000e6400080010ff */
[----:B-1----:R-:W-:Y:S05]  /*56a0*/  @!P0 BRA `(.L_x_31) ;  /* 0xfffffffc00f08947 */ /* 0x002fea000383ffff */
[----:B------:R-:W-:Y:S05]  /*56b0*/  BRA `(.L_x_84) ;  /* 0xffffffcc00f07947 */ /* 0x000fea000383ffff */
.L_x_32:
[----:B-1----:R1:W2:Y:S02]  /*56c0*/  SYNCS.PHASECHK.TRANS64.TRYWAIT P0, [R8+URZ+0x31838], RZ ;  /* 0x031838ff080075a7 */ /* 0x0022a400080011ff */
[----:B--2---:R-:W-:Y:S05]  /*56d0*/  @!P0 NANOSLEEP.SYNCS 0x989680 ;  /* 0x009896800000895d */ /* 0x004fea0003900000 */
[----:B------:R-:W2:Y:S02]  /*56e0*/  @!P0 SYNCS.PHASECHK.TRANS64 P0, [R8+URZ+0x31838], RZ ;  /* 0x031838ff080085a7 */ /* 0x000ea400080010ff */
[----:B--2---:R-:W-:Y:S05]  /*56f0*/  @!P0 BRA `(.L_x_32) ;  /* 0xfffffffc00f08947 */ /* 0x004fea000383ffff */
[----:B------:R-:W-:Y:S05]  /*5700*/  BRA `(.L_x_85) ;  /* 0xffffffd000287947 */ /* 0x000fea000383ffff */
.L_x_33:
[----:B------:R-:W-:Y:S01]  /*5710*/  HFMA2 R42, -RZ, RZ, -0.0 , 0 ;  /* 0x80000000ff2a7431 */ /* 0x000fe200000001ff */
[----:B-1----:R-:W-:Y:S04]  /*5720*/  MOV R43, 0x80000000 ;  /* 0x80000000002b7802 */ /* 0x002fe80000000f00 */
[----:B------:R1:W2:Y:S03]  /*5730*/  SYNCS.PHASECHK.TRANS64.TRYWAIT P0, [R8+URZ+0x31820], R43 ;  /* 0x0318202b080075a7 */ /* 0x0002a600080011ff */
[----:B--2---:R-:W-:Y:S05]  /*5740*/  @!P0 NANOSLEEP.SYNCS 0x989680 ;  /* 0x009896800000895d */ /* 0x004fea0003900000 */
[----:B------:R-:W2:Y:S02]  /*5750*/  @!P0 SYNCS.PHASECHK.TRANS64 P0, [R8+URZ+0x31820], R43 ;  /* 0x0318202b080085a7 */ /* 0x000ea400080010ff */
[----:B--2---:R-:W-:Y:S05]  /*5760*/  @!P0 BRA `(.L_x_33) ;  /* 0xfffffffc00e88947 */ /* 0x004fea000383ffff */
[----:B------:R-:W-:Y:S05]  /*5770*/  BRA `(.L_x_86) ;  /* 0xffffffd000587947 */ /* 0x000fea000383ffff */
.L_x_34:
[----:B------:R-:W-:Y:S01]  /*5780*/  HFMA2 R42, -RZ, RZ, -0.0 , 0 ;  /* 0x80000000ff2a7431 */ /* 0x000fe200000001ff */
[----:B-1----:R-:W-:Y:S04]  /*5790*/  MOV R43, 0x80000000 ;  /* 0x80000000002b7802 */ /* 0x002fe80000000f00 */
[----:B------:R1:W2:Y:S03]  /*57a0*/  SYNCS.PHASECHK.TRANS64.TRYWAIT P0, [R8+URZ+0x31828], R43 ;  /* 0x0318282b080075a7 */ /* 0x0002a600080011ff */
[----:B--2---:R-:W-:Y:S05]  /*57b0*/  @!P0 NANOSLEEP.SYNCS 0x989680 ;  /* 0x009896800000895d */ /* 0x004fea0003900000 */
[----:B------:R-:W2:Y:S02]  /*57c0*/  @!P0 SYNCS.PHASECHK.TRANS64 P0, [R8+URZ+0x31828], R43 ;  /* 0x0318282b080085a7 */ /* 0x000ea400080010ff */
[----:B--2---:R-:W-:Y:S05]  /*57d0*/  @!P0 BRA `(.L_x_34) ;  /* 0xfffffffc00e88947 */ /* 0x004fea000383ffff */
[----:B------:R-:W-:Y:S05]  /*57e0*/  BRA `(.L_x_87) ;  /* 0xffffffd000c47947 */ /* 0x000fea000383ffff */
.L_x_35:
[----:B------:R-:W-:Y:S01]  /*57f0*/  HFMA2 R42, -RZ, RZ, -0.0 , 0 ;  /* 0x80000000ff2a7431 */ /* 0x000fe200000001ff */
[----:B-1----:R-:W-:Y:S04]  /*5800*/  MOV R43, 0x80000000 ;  /* 0x80000000002b7802 */ /* 0x002fe80000000f00 */
[----:B------:R1:W2:Y:S03]  /*5810*/  SYNCS.PHASECHK.TRANS64.TRYWAIT P0, [R8+URZ+0x31830], R43 ;  /* 0x0318302b080075a7 */ /* 0x0002a600080011ff */
[----:B--2---:R-:W-:Y:S05]  /*5820*/  @!P0 NANOSLEEP.SYNCS 0x989680 ;  /* 0x009896800000895d */ /* 0x004fea0003900000 */
[----:B------:R-:W2:Y:S02]  /*5830*/  @!P0 SYNCS.PHASECHK.TRANS64 P0, [R8+URZ+0x31830], R43 ;  /* 0x0318302b080085a7 */ /* 0x000ea400080010ff */
[----:B--2---:R-:W-:Y:S05]  /*5840*/  @!P0 BRA `(.L_x_35) ;  /* 0xfffffffc00e88947 */ /* 0x004fea000383ffff */
[----:B------:R-:W-:Y:S05]  /*5850*/  BRA `(.L_x_88) ;  /* 0xffffffd000f47947 */ /* 0x000fea000383ffff */
.L_x_36:
[----:B------:R-:W-:Y:S01]  /*5860*/  HFMA2 R42, -RZ, RZ, -0.0 , 0 ;  /* 0x80000000ff2a7431 */ /* 0x000fe200000001ff */
[----:B-1----:R-:W-:Y:S04]  /*5870*/  MOV R43, 0x80000000 ;  /* 0x80000000002b7802 */ /* 0x002fe80000000f00 */
[----:B------:R1:W2:Y:S03]  /*5880*/  SYNCS.PHASECHK.TRANS64.TRYWAIT P0, [R8+URZ+0x31838], R43 ;  /* 0x0318382b080075a7 */ /* 0x0002a600080011ff */
[----:B--2---:R-:W-:Y:S05]  /*5890*/  @!P0 NANOSLEEP.SYNCS 0x989680 ;  /* 0x009896800000895d */ /* 0x004fea0003900000 */
[----:B------:R-:W2:Y:S02]  /*58a0*/  @!P0 SYNCS.PHASECHK.TRANS64 P0, [R8+URZ+0x31838], R43 ;  /* 0x0318382b080085a7 */ /* 0x000ea400080010ff */
[----:B--2---:R-:W-:Y:S05]  /*58b0*/  @!P0 BRA `(.L_x_36) ;  /* 0xfffffffc00e88947 */ /* 0x004fea000383ffff */
[----:B------:R-:W-:Y:S05]  /*58c0*/  BRA `(.L_x_89) ;  /* 0xffffffd400247947 */ /* 0x000fea000383ffff */
.L_x_37:
[----:B-1----:R1:W2:Y:S02]  /*58d0*/  SYNCS.PHASECHK.TRANS64.TRYWAIT P0, [R8+URZ+0x31820], RZ ;  /* 0x031820ff080075a7 */ /* 0x0022a400080011ff */
[----:B--2---:R-:W-:Y:S05]  /*58e0*/  @!P0 NANOSLEEP.SYNCS 0x989680 ;  /* 0x009896800000895d */ /* 0x004fea0003900000 */
[----:B------:R-:W2:Y:S02]  /*58f0*/  @!P0 SYNCS.PHASECHK.TRANS64 P0, [R8+URZ+0x31820], RZ ;  /* 0x031820ff080085a7 */ /* 0x000ea400080010ff */
[----:B--2---:R-:W-:Y:S05]  /*5900*/  @!P0 BRA `(.L_x_37) ;  /* 0xfffffffc00f08947 */ /* 0x004fea000383ffff */
[----:B------:R-:W-:Y:S05]  /*5910*/  BRA `(.L_x_90) ;  /* 0xffffffd4005c7947 */ /* 0x000fea000383ffff */
.L_x_38:
[----:B-1----:R1:W2:Y:S02]  /*5920*/  SYNCS.PHASECHK.TRANS64.TRYWAIT P0, [R8+URZ+0x31828], RZ ;  /* 0x031828ff080075a7 */ /* 0x0022a400080011ff */
[----:B--2---:R-:W-:Y:S05]  /*5930*/  @!P0 NANOSLEEP.SYNCS 0x989680 ;  /* 0x009896800000895d */ /* 0x004fea0003900000 */
[----:B------:R-:W2:Y:S02]  /*5940*/  @!P0 SYNCS.PHASECHK.TRANS64 P0, [R8+URZ+0x31828], RZ ;  /* 0x031828ff080085a7 */ /* 0x000ea400080010ff */
[----:B--2---:R-:W-:Y:S05]  /*5950*/  @!P0 BRA `(.L_x_38) ;  /* 0xfffffffc00f08947 */ /* 0x004fea000383ffff */
[----:B------:R-:W-:Y:S05]  /*5960*/  BRA `(.L_x_91) ;  /* 0xffffffd400d07947 */ /* 0x000fea000383ffff */
.L_x_39:
[----:B-1----:R1:W2:Y:S02]  /*5970*/  SYNCS.PHASECHK.TRANS64.TRYWAIT P0, [R8+URZ+0x31830], RZ ;  /* 0x031830ff080075a7 */ /* 0x0022a400080011ff */
[----:B--2---:R-:W-:Y:S05]  /*5980*/  @!P0 NANOSLEEP.SYNCS 0x989680 ;  /* 0x009896800000895d */ /* 0x004fea0003900000 */
[----:B------:R-:W2:Y:S02]  /*5990*/  @!P0 SYNCS.PHASECHK.TRANS64 P0, [R8+URZ+0x31830], RZ ;  /* 0x031830ff080085a7 */ /* 0x000ea400080010ff */
[----:B--2---:R-:W-:Y:S05]  /*59a0*/  @!P0 BRA `(.L_x_39) ;  /* 0xfffffffc00f08947 */ /* 0x004fea000383ffff */
[----:B------:R-:W-:Y:S05]  /*59b0*/  BRA `(.L_x_92) ;  /* 0xffffffd800087947 */ /* 0x000fea000383ffff */
.L_x_40:
[----:B-1----:R1:W2:Y:S02]  /*59c0*/  SYNCS.PHASECHK.TRANS64.TRYWAIT P0, [R8+URZ+0x31838], RZ ;  /* 0x031838ff080075a7 */ /* 0x0022a400080011ff */
[----:B--2---:R-:W-:Y:S05]  /*59d0*/  @!P0 NANOSLEEP.SYNCS 0x989680 ;  /* 0x009896800000895d */ /* 0x004fea0003900000 */
[----:B------:R-:W2:Y:S02]  /*59e0*/  @!P0 SYNCS.PHASECHK.TRANS64 P0, [R8+URZ+0x31838], RZ ;  /* 0x031838ff080085a7 */ /* 0x000ea400080010ff */
[----:B--2---:R-:W-:Y:S05]  /*59f0*/  @!P0 BRA `(.L_x_40) ;  /* 0xfffffffc00f08947 */ /* 0x004fea000383ffff */
[----:B------:R-:W-:Y:S05]  /*5a00*/  BRA `(.L_x_93) ;  /* 0xffffffd800407947 */ /* 0x000fea000383ffff */
.L_x_44:
[----:B------:R-:W-:-:S07]  /*5a10*/  MOV R4, R5 ;  /* 0x0000000500047202 */ /* 0x000fce0000000f00 */
.L_x_94:
[----:B-1----:R1:W2:Y:S02]  /*5a20*/  SYNCS.PHASECHK.TRANS64.TRYWAIT P2, [R20+URZ+0x31860], R5 ;  /* 0x03186005140075a7 */ /* 0x0022a400080411ff */
[----:B--2---:R-:W-:Y:S05]  /*5a30*/  @!P2 NANOSLEEP.SYNCS 0x989680 ;  /* 0x009896800000a95d */ /* 0x004fea0003900000 */
[----:B------:R-:W2:Y:S02]  /*5a40*/  @!P2 SYNCS.PHASECHK.TRANS64 P2, [R20+URZ+0x31860], R5 ;  /* 0x031860051400a5a7 */ /* 0x000ea400080410ff */
[----:B--2---:R-:W-:Y:S05]  /*5a50*/  @!P2 BRA `(.L_x_94) ;  /* 0xfffffffc00f0a947 */ /* 0x004fea000383ffff */
[----:B------:R-:W-:Y:S05]  /*5a60*/  BRA `(.L_x_95) ;  /* 0xffffffdc00487947 */ /* 0x000fea000383ffff */
        .weak           $__internal_0_$__cuda_sm10x_tcgen05_guardrail_trap_col_being_dealloced_not_returned_by_alloc
        .type           $__internal_0_$__cuda_sm10x_tcgen05_guardrail_trap_col_being_dealloced_not_returned_by_alloc,@function
        .size           $__internal_0_$__cuda_sm10x_tcgen05_guardrail_trap_col_being_dealloced_not_returned_by_alloc,($__internal_1_$__cuda_sm10x_tcgen05_guardrail_trap_phase_invalid_during_alloc - $__internal_0_$__cuda_sm10x_tcgen05_guardrail_trap_col_being_dealloced_not_returned_by_alloc)
$__internal_0_$__cuda_sm10x_tcgen05_guardrail_trap_col_being_dealloced_not_returned_by_alloc:
[----:B------:R-:W-:Y:S05]  /*5a70*/  BPT.TRAP 0x1 ;  /* 0x000000040000795c */ /* 0x000fea0000300000 */
[----:B------:R-:W-:-:S04]  /*5a80*/  HFMA2 R3, -RZ, RZ, 0, 0 ;  /* 0x00000000ff037431 */ /* 0x000fc800000001ff */
[----:B------:R-:W-:Y:S05]  /*5a90*/  RET.REL.NODEC R2 `(_ZN9deep_gemm24sm100_fp8_gemm_1d1d_implILN4cute4UMMA5MajorE0ELS3_0ELj0ELj7168ELj2048ELj128ELj224ELj128ELj64ELj128ELj128ELj64ELj4ELj128ELj128ELj1ELb0ELj139ELNS_8GemmTypeE1ELb0EN7cutlass10bfloat16_tENS_16EpilogueIdentityEEEvPijjj14CUtensorMap_stS9_S9_S9_S9_) ;  /* 0xffffffa402587950 */ /* 0x000fea0003c3ffff */
        .weak           $__internal_1_$__cuda_sm10x_tcgen05_guardrail_trap_phase_invalid_during_alloc
        .type           $__internal_1_$__cuda_sm10x_tcgen05_guardrail_trap_phase_invalid_during_alloc,@function
        .size           $__internal_1_$__cuda_sm10x_tcgen05_guardrail_trap_phase_invalid_during_alloc,($__internal_2_$__cuda_sm10x_tcgen05_guardrail_trap_unallocated_columns_being_dealloced - $__internal_1_$__cuda_sm10x_tcgen05_guardrail_trap_phase_invalid_during_alloc)
$__internal_1_$__cuda_sm10x_tcgen05_guardrail_trap_phase_invalid_during_alloc:
[----:B------:R-:W-:Y:S05]  /*5aa0*/  BPT.TRAP 0x1 ;  /* 0x000000040000795c */ /* 0x000fea0000300000 */
[----:B------:R-:W-:-:S04]  /*5ab0*/  MOV R3, 0x0 ;  /* 0x0000000000037802 */ /* 0x000fc80000000f00 */
[----:B------:R-:W-:Y:S05]  /*5ac0*/  RET.REL.NODEC R2 `(_ZN9deep_gemm24sm100_fp8_gemm_1d1d_implILN4cute4UMMA5MajorE0ELS3_0ELj0ELj7168ELj2048ELj128ELj224ELj128ELj64ELj128ELj128ELj64ELj4ELj128ELj128ELj1ELb0ELj139ELNS_8GemmTypeE1ELb0EN7cutlass10bfloat16_tENS_16EpilogueIdentityEEEvPijjj14CUtensorMap_stS9_S9_S9_S9_) ;  /* 0xffffffa4024c7950 */ /* 0x000fea0003c3ffff */
        .weak           $__internal_2_$__cuda_sm10x_tcgen05_guardrail_trap_unallocated_columns_being_dealloced
        .type           $__internal_2_$__cuda_sm10x_tcgen05_guardrail_trap_unallocated_columns_being_dealloced,@function
        .size           $__internal_2_$__cuda_sm10x_tcgen05_guardrail_trap_unallocated_columns_being_dealloced,($__internal_3_$__cuda_sm20_div_u16 - $__internal_2_$__cuda_sm10x_tcgen05_guardrail_trap_unallocated_columns_being_dealloced)
$__internal_2_$__cuda_sm10x_tcgen05_guardrail_trap_unallocated_columns_being_dealloced:
[----:B------:R-:W-:Y:S05]  /*5ad0*/  BPT.TRAP 0x1 ;  /* 0x000000040000795c */ /* 0x000fea0000300000 */
[----:B------:R-:W-:-:S04]  /*5ae0*/  HFMA2 R3, -RZ, RZ, 0, 0 ;  /* 0x00000000ff037431 */ /* 0x000fc800000001ff */
[----:B------:R-:W-:Y:S05]  /*5af0*/  RET.REL.NODEC R2 `(_ZN9deep_gemm24sm100_fp8_gemm_1d1d_implILN4cute4UMMA5MajorE0ELS3_0ELj0ELj7168ELj2048ELj128ELj224ELj128ELj64ELj128ELj128ELj64ELj4ELj128ELj128ELj1ELb0ELj139ELNS_8GemmTypeE1ELb0EN7cutlass10bfloat16_tENS_16EpilogueIdentityEEEvPijjj14CUtensorMap_stS9_S9_S9_S9_) ;  /* 0xffffffa402407950 */ /* 0x000fea0003c3ffff */
        .weak           $__internal_3_$__cuda_sm20_div_u16
        .type           $__internal_3_$__cuda_sm20_div_u16,@function
        .size           $__internal_3_$__cuda_sm20_div_u16,(.L_x_100 - $__internal_3_$__cuda_sm20_div_u16)
$__internal_3_$__cuda_sm20_div_u16:
[----:B------:R-:W1:Y:S01]  /*5b00*/  I2F.U16 R5, R39 ;  /* 0x0000002700057306 */ /* 0x000e620000101000 */
[----:B------:R-:W-:-:S07]  /*5b10*/  IMAD.MOV.U32 R0, RZ, RZ, 0x4b800000 ;  /* 0x4b800000ff007424 */ /* 0x000fce00078e00ff */
[----:B------:R-:W-:Y:S01]  /*5b20*/  I2F.U16.RZ R9, R34 ;  /* 0x0000002200097306 */ /* 0x000fe2000010d000 */
[C---:B-1----:R-:W-:Y:S02]  /*5b30*/  FSETP.GEU.AND P1, PT, |R5|.reuse, 1.175494350822287508e-38, PT ;  /* 0x008000000500780b */ /* 0x042fe40003f2e200 */
[----:B------:R-:W-:Y:S02]  /*5b40*/  FSETP.GT.AND P2, PT, |R5|, 8.50705917302346158658e+37, PT ;  /* 0x7e8000000500780b */ /* 0x000fe40003f44200 */
[----:B------:R-:W-:Y:S02]  /*5b50*/  FSEL R0, R0, 1, !P1 ;  /* 0x3f80000000007808 */ /* 0x000fe40004800000 */
[----:B------:R-:W-:Y:S02]  /*5b60*/  ISETP.NE.U32.AND P1, PT, R39, RZ, PT ;  /* 0x000000ff2700720c */ /* 0x000fe40003f25070 */
[----:B------:R-:W-:-:S05]  /*5b70*/  FSEL R0, R0, 0.25, !P2 ;  /* 0x3e80000000007808 */ /* 0x000fca0005000000 */
[----:B------:R-:W-:-:S06]  /*5b80*/  FMUL R5, R5, R0 ;  /* 0x0000000005057220 */ /* 0x000fcc0000400000 */
[----:B------:R-:W1:Y:S02]  /*5b90*/  MUFU.RCP R5, R5 ;  /* 0x0000000500057308 */ /* 0x000e640000001000 */
[----:B-1----:R-:W-:Y:S01]  /*5ba0*/  FMUL R0, R0, R5 ;  /* 0x0000000500007220 */ /* 0x002fe20000400000 */
[----:B------:R-:W-:-:S03]  /*5bb0*/  IMAD.MOV.U32 R5, RZ, RZ, 0x0 ;  /* 0x00000000ff057424 */ /* 0x000fc600078e00ff */
[----:B------:R-:W-:-:S04]  /*5bc0*/  VIADD R0, R0, 0x2 ;  /* 0x0000000200007836 */ /* 0x000fc80000000000 */
[----:B------:R-:W-:-:S04]  /*5bd0*/  FMUL.RZ R9, R9, R0 ;  /* 0x0000000009097220 */ /* 0x000fc8000040c000 */
[----:B------:R-:W1:Y:S02]  /*5be0*/  F2I.U32.TRUNC.NTZ R0, R9 ;  /* 0x0000000900007305 */ /* 0x000e64000020f000 */
[----:B-1----:R-:W-:Y:S02]  /*5bf0*/  LOP3.LUT R0, R0, 0xffff, RZ, 0xc0, !PT ;  /* 0x0000ffff00007812 */ /* 0x002fe400078ec0ff */
[----:B------:R-:W-:Y:S01]  /*5c00*/  @!P1 MOV R0, 0xffffffff ;  /* 0xffffffff00009802 */ /* 0x000fe20000000f00 */
[----:B------:R-:W-:Y:S06]  /*5c10*/  RET.REL.NODEC R4 `(_ZN9deep_gemm24sm100_fp8_gemm_1d1d_implILN4cute4UMMA5MajorE0ELS3_0ELj0ELj7168ELj2048ELj128ELj224ELj128ELj64ELj128ELj128ELj64ELj4ELj128ELj128ELj1ELb0ELj139ELNS_8GemmTypeE1ELb0EN7cutlass10bfloat16_tENS_16EpilogueIdentityEEEvPijjj14CUtensorMap_stS9_S9_S9_S9_) ;  /* 0xffffffa004f87950 */ /* 0x000fec0003c3ffff */
.L_x_96:
[----:B------:R-:W-:-:S00]  /*5c20*/  BRA `(.L_x_96) ;  /* 0xfffffffc00fc7947 */ /* 0x000fc0000383ffff */
[----:B------:R-:W-:-:S00]  /*5c30*/  NOP ;  /* 0x0000000000007918 */ /* 0x000fc00000000000 */
        /* <DEDUP_REMOVED lines=12> */
.L_x_100:


//--------------------- .nv.shared._ZN9deep_gemm24sm100_fp8_gemm_1d1d_implILN4cute4UMMA5MajorE0ELS3_0ELj0ELj7168ELj2048ELj128ELj224ELj128ELj64ELj128ELj128ELj64ELj4ELj128ELj128ELj1ELb0ELj139ELNS_8GemmTypeE1ELb0EN7cutlass10bfloat16_tENS_16EpilogueIdentityEEEvPijjj14CUtensorMap_stS9_S9_S9_S9_ --------------------------
	.section	.nv.shared._ZN9deep_gemm24sm100_fp8_gemm_1d1d_implILN4cute4UMMA5MajorE0ELS3_0ELj0ELj7168ELj2048ELj128ELj224ELj128ELj64ELj128ELj128ELj64ELj4ELj128ELj128ELj1ELb0ELj139ELNS_8GemmTypeE1ELb0EN7cutlass10bfloat16_tENS_16EpilogueIdentityEEEvPijjj14CUtensorMap_stS9_S9_S9_S9_,"aw",@nobits
	.sectionflags	@""
	.align	1024
	.zero		1024


//--------------------- .nv.shared.reserved.0     --------------------------
	.section	.nv.shared.reserved.0,"aw",@nobits
	.align	8
	.weak		__nv_reservedSMEM_offset_0_alias
	.size		__nv_reservedSMEM_offset_0_alias, 0, 64
	.other		__nv_reservedSMEM_offset_0_alias,@"STO_CUDA_RESERVED_SHARED STV_DEFAULT"
__nv_reservedSMEM_offset_0_alias:
	.zero		0
.nv.shared.reserved.0:
	.zero		64
	.weak		__nv_reservedSMEM_allocation_phase
	.type		__nv_reservedSMEM_allocation_phase,@object
	.size		__nv_reservedSMEM_allocation_phase,(.L_0 - __nv_reservedSMEM_allocation_phase)
__nv_reservedSMEM_allocation_phase:
	.zero		1
.L_0:
	.zero		7
	.weak		__nv_reservedSMEM_devtool_atexit_pc
	.type		__nv_reservedSMEM_devtool_atexit_pc,@object
	.size		__nv_reservedSMEM_devtool_atexit_pc,(__nv_reservedSMEM_allocation_mask - __nv_reservedSMEM_devtool_atexit_pc)
__nv_reservedSMEM_devtool_atexit_pc:
	.zero		8
	.weak		__nv_reservedSMEM_allocation_mask
	.type		__nv_reservedSMEM_allocation_mask,@object
	.size		__nv_reservedSMEM_allocation_mask,(.L_2 - __nv_reservedSMEM_allocation_mask)
__nv_reservedSMEM_allocation_mask:
	.zero		4
.L_2:


//--------------------- .nv.global                --------------------------
	.section	.nv.global,"aw",@nobits
.nv.global:
	.type		_ZN47_INTERNAL_0096194e_9_kernel_cu_65d29f22_28933804cute1_E,@object
	.size		_ZN47_INTERNAL_0096194e_9_kernel_cu_65d29f22_28933804cute1_E,(_ZN47_INTERNAL_0096194e_9_kernel_cu_65d29f22_28933804cuda3std3__45__cpo6cbeginE - _ZN47_INTERNAL_0096194e_9_kernel_cu_65d29f22_28933804cute1_E)
_ZN47_INTERNAL_0096194e_9_kernel_cu_65d29f22_28933804cute1_E:
	.zero		1
	.type		_ZN47_INTERNAL_0096194e_9_kernel_cu_65d29f22_28933804cuda3std3__45__cpo6cbeginE,@object
	.size		_ZN47_INTERNAL_0096194e_9_kernel_cu_65d29f22_28933804cuda3std3__45__cpo6cbeginE,(_ZN47_INTERNAL_0096194e_9_kernel_cu_65d29f22_28933804cuda3std3__48in_placeE - _ZN47_INTERNAL_0096194e_9_kernel_cu_65d29f22_28933804cuda3std3__45__cpo6cbeginE)
_ZN47_INTERNAL_0096194e_9_kernel_cu_65d29f22_28933804cuda3std3__45__cpo6cbeginE:
	.zero		1
	.type		_ZN47_INTERNAL_0096194e_9_kernel_cu_65d29f22_28933804cuda3std3__48in_placeE,@object
	.size		_ZN47_INTERNAL_0096194e_9_kernel_cu_65d29f22_28933804cuda3std3__48in_placeE,(_ZN47_INTERNAL_0096194e_9_kernel_cu_65d29f22_28933804cuda3std6ranges3__45__cpo9iter_moveE - _ZN47_INTERNAL_0096194e_9_kernel_cu_65d29f22_28933804cuda3std3__48in_placeE)
_ZN47_INTERNAL_0096194e_9_kernel_cu_65d29f22_28933804cuda3std3__48in_placeE:
	.zero		1
	.type		_ZN47_INTERNAL_0096194e_9_kernel_cu_65d29f22_28933804cuda3std6ranges3__45__cpo9iter_moveE,@object
	.size		_ZN47_INTERNAL_0096194e_9_kernel_cu_65d29f22_28933804cuda3std6ranges3__45__cpo9iter_moveE,(_ZN47_INTERNAL_0096194e_9_kernel_cu_65d29f22_28933804cuda3std3__45__cpo5beginE - _ZN47_INTERNAL_0096194e_9_kernel_cu_65d29f22_28933804cuda3std6ranges3__45__cpo9iter_moveE)
_ZN47_INTERNAL_0096194e_9_kernel_cu_65d29f22_28933804cuda3std6ranges3__45__cpo9iter_moveE:
	.zero		1
	.type		_ZN47_INTERNAL_0096194e_9_kernel_cu_65d29f22_28933804cuda3std3__45__cpo5beginE,@object
	.size		_ZN47_INTERNAL_0096194e_9_kernel_cu_65d29f22_28933804cuda3std3__45__cpo5beginE,(_ZN47_INTERNAL_0096194e_9_kernel_cu_65d29f22_28933804cuda3std3__449_GLOBAL__N__0096194e_9_kernel_cu_65d29f22_28933806ignoreE - _ZN47_INTERNAL_0096194e_9_kernel_cu_65d29f22_28933804cuda3std3__45__cpo5beginE)
_ZN47_INTERNAL_0096194e_9_kernel_cu_65d29f22_28933804cuda3std3__45__cpo5beginE:
	.zero		1
	.type		_ZN47_INTERNAL_0096194e_9_kernel_cu_65d29f22_28933804cuda3std3__449_GLOBAL__N__0096194e_9_kernel_cu_65d29f22_28933806ignoreE,@object
	.size		_ZN47_INTERNAL_0096194e_9_kernel_cu_65d29f22_28933804cuda3std3__449_GLOBAL__N__0096194e_9_kernel_cu_65d29f22_28933806ignoreE,(_ZN47_INTERNAL_0096194e_9_kernel_cu_65d29f22_28933804cute7productE - _ZN47_INTERNAL_0096194e_9_kernel_cu_65d29f22_28933804cuda3std3__449_GLOBAL__N__0096194e_9_kernel_cu_65d29f22_28933806ignoreE)
_ZN47_INTERNAL_0096194e_9_kernel_cu_65d29f22_28933804cuda3std3__449_GLOBAL__N__0096194e_9_kernel_cu_65d29f22_28933806ignoreE:
	.zero		1
	.type		_ZN47_INTERNAL_0096194e_9_kernel_cu_65d29f22_28933804cute7productE,@object
	.size		_ZN47_INTERNAL_0096194e_9_kernel_cu_65d29f22_28933804cute7productE,(_ZN47_INTERNAL_0096194e_9_kernel_cu_65d29f22_28933804cuda3std3__45__cpo3endE - _ZN47_INTERNAL_0096194e_9_kernel_cu_65d29f22_28933804cute7productE)
_ZN47_INTERNAL_0096194e_9_kernel_cu_65d29f22_28933804cute7productE:
	.zero		1
	.type		_ZN47_INTERNAL_0096194e_9_kernel_cu_65d29f22_28933804cuda3std3__45__cpo3endE,@object
	.size		_ZN47_INTERNAL_0096194e_9_kernel_cu_65d29f22_28933804cuda3std3__45__cpo3endE,(_ZN47_INTERNAL_0096194e_9_kernel_cu_65d29f22_28933804cuda3std3__419piecewise_constructE - _ZN47_INTERNAL_0096194e_9_kernel_cu_65d29f22_28933804cuda3std3__45__cpo3endE)
_ZN47_INTERNAL_0096194e_9_kernel_cu_65d29f22_28933804cuda3std3__45__cpo3endE:
	.zero		1
	.type		_ZN47_INTERNAL_0096194e_9_kernel_cu_65d29f22_28933804cuda3std3__419piecewise_constructE,@object
	.size		_ZN47_INTERNAL_0096194e_9_kernel_cu_65d29f22_28933804cuda3std3__419piecewise_constructE,(_ZN47_INTERNAL_0096194e_9_kernel_cu_65d29f22_28933804cuda3std3__45__cpo4cendE - _ZN47_INTERNAL_0096194e_9_kernel_cu_65d29f22_28933804cuda3std3__419piecewise_constructE)
_ZN47_INTERNAL_0096194e_9_kernel_cu_65d29f22_28933804cuda3std3__419piecewise_constructE:
	.zero		1
	.type		_ZN47_INTERNAL_0096194e_9_kernel_cu_65d29f22_28933804cuda3std3__45__cpo4cendE,@object
	.size		_ZN47_INTERNAL_0096194e_9_kernel_cu_65d29f22_28933804cuda3std3__45__cpo4cendE,(_ZN47_INTERNAL_0096194e_9_kernel_cu_65d29f22_28933804cuda3std6ranges3__45__cpo4swapE - _ZN47_INTERNAL_0096194e_9_kernel_cu_65d29f22_28933804cuda3std3__45__cpo4cendE)
_ZN47_INTERNAL_0096194e_9_kernel_cu_65d29f22_28933804cuda3std3__45__cpo4cendE:
	.zero		1
	.type		_ZN47_INTERNAL_0096194e_9_kernel_cu_65d29f22_28933804cuda3std6ranges3__45__cpo4swapE,@object
	.size		_ZN47_INTERNAL_0096194e_9_kernel_cu_65d29f22_28933804cuda3std6ranges3__45__cpo4swapE,(.L_10 - _ZN47_INTERNAL_0096194e_9_kernel_cu_65d29f22_28933804cuda3std6ranges3__45__cpo4swapE)
_ZN47_INTERNAL_0096194e_9_kernel_cu_65d29f22_28933804cuda3std6ranges3__45__cpo4swapE:
	.zero		1
.L_10:


//--------------------- .nv.constant0._ZN9deep_gemm24sm100_fp8_gemm_1d1d_implILN4cute4UMMA5MajorE0ELS3_0ELj0ELj7168ELj2048ELj128ELj224ELj128ELj64ELj128ELj128ELj64ELj4ELj128ELj128ELj1ELb0ELj139ELNS_8GemmTypeE1ELb0EN7cutlass10bfloat16_tENS_16EpilogueIdentityEEEvPijjj14CUtensorMap_stS9_S9_S9_S9_ --------------------------
	.section	.nv.constant0._ZN9deep_gemm24sm100_fp8_gemm_1d1d_implILN4cute4UMMA5MajorE0ELS3_0ELj0ELj7168ELj2048ELj128ELj224ELj128ELj64ELj128ELj128ELj64ELj4ELj128ELj128ELj1ELb0ELj139ELNS_8GemmTypeE1ELb0EN7cutlass10bfloat16_tENS_16EpilogueIdentityEEEvPijjj14CUtensorMap_stS9_S9_S9_S9_,"a",@progbits
	.sectionflags	@""
	.align	4
.nv.constant0._ZN9deep_gemm24sm100_fp8_gemm_1d1d_implILN4cute4UMMA5MajorE0ELS3_0ELj0ELj7168ELj2048ELj128ELj224ELj128ELj64ELj128ELj128ELj64ELj4ELj128ELj128ELj1ELb0ELj139ELNS_8GemmTypeE1ELb0EN7cutlass10bfloat16_tENS_16EpilogueIdentityEEEvPijjj14CUtensorMap_stS9_S9_S9_S9_:
	.zero		1600


//--------------------- SYMBOLS --------------------------

	.type		.nv.reservedSmem.offset0,@object
	.size		.nv.reservedSmem.offset0,0x4
	.type		.nv.reservedSmem.cap,@object
	.size		.nv.reservedSmem.cap,0x4
